def gluon_tcgen05(
    a_ptr,
    b_ptr,
    c_ptr,
    M,
    N,
    K,
    stride_am,
    stride_bk,
    stride_cm,
    BLOCK_M: gl.constexpr,
    BLOCK_N: gl.constexpr,
    BLOCK_K: gl.constexpr,
    DTYPE: gl.constexpr,
    A_LAYOUT: gl.constexpr,
    B_LAYOUT: gl.constexpr,
    C_LAYOUT: gl.constexpr,
    B_SHAPE: gl.constexpr,
    TMEM_LAYOUT: gl.constexpr,
    TMEM_REG: gl.constexpr,
    TRANS_B: gl.constexpr,
    NUM_BUFFERS: gl.constexpr,
):
    a_desc = tma.make_tensor_descriptor(
        a_ptr, [M, K], [stride_am, 1], [BLOCK_M, BLOCK_K], A_LAYOUT
    )
    b_desc = tma.make_tensor_descriptor(
        b_ptr,
        [N, K] if TRANS_B else [K, N],
        [stride_bk, 1],
        B_SHAPE,
        B_LAYOUT,
    )
    c_desc = tma.make_tensor_descriptor(
        c_ptr, [M, N], [stride_cm, 1], [BLOCK_M, BLOCK_N], C_LAYOUT
    )

    a_bufs = gl.allocate_shared_memory(
        DTYPE, [NUM_BUFFERS, BLOCK_M, BLOCK_K], A_LAYOUT
    )
    b_bufs = gl.allocate_shared_memory(DTYPE, [NUM_BUFFERS] + B_SHAPE, B_LAYOUT)

    pid_m = gl.program_id(0)
    pid_n = gl.program_id(1)
    off_m = pid_m * BLOCK_M
    off_n = pid_n * BLOCK_N

    tma_bars = gl.allocate_shared_memory(
        gl.int64, [NUM_BUFFERS, 1], mbarrier.MBarrierLayout()
    )
    mma_bars = gl.allocate_shared_memory(
        gl.int64, [NUM_BUFFERS, 1], mbarrier.MBarrierLayout()
    )
    for i in gl.static_range(NUM_BUFFERS):
        mbarrier.init(tma_bars.index(i), count=1)
        mbarrier.init(mma_bars.index(i), count=1)

    acc_tmem = allocate_tensor_memory(gl.float32, [BLOCK_M, BLOCK_N], TMEM_LAYOUT)
    idx = 0
    phase = 0
    use_acc = False
    for k in range(0, K, BLOCK_K):
        a = a_bufs.index(idx)
        b = b_bufs.index(idx)
        tma_bar = tma_bars.index(idx)
        mma_bar = mma_bars.index(idx)
        mbarrier.expect(
            tma_bar, a_desc.block_type.nbytes + b_desc.block_type.nbytes
        )
        tma.async_copy_global_to_shared(a_desc, [off_m, k], tma_bar, a)
        tma.async_copy_global_to_shared(
            b_desc, [off_n, k] if TRANS_B else [k, off_n], tma_bar, b
        )
        mbarrier.wait(tma_bar, phase=phase)

        if TRANS_B:
            b = b.permute((1, 0))
        tcgen05_mma(a, b, acc_tmem, use_acc=use_acc)
        tcgen05_commit(mma_bar)
        mbarrier.wait(mma_bar, phase=phase)
        use_acc = True

        idx += 1
        if idx == NUM_BUFFERS:
            idx = 0
            phase ^= 1

    for i in gl.static_range(NUM_BUFFERS):
        mbarrier.invalidate(tma_bars.index(i))
        mbarrier.invalidate(mma_bars.index(i))

    acc = acc_tmem.load(TMEM_REG)
    c_smem = gl.allocate_shared_memory(DTYPE, [BLOCK_M, BLOCK_N], C_LAYOUT)
    c_smem.store(acc.to(DTYPE))
    fence_async_shared()
    tma.async_copy_shared_to_global(c_desc, [off_m, off_n], c_smem)
    tma.store_wait(pendings=0)

# config = {"BLOCK_K": 32, "BLOCK_M": 64, "BLOCK_N": 256, "arch": "sm_100", "dtype": "fp16", "num_buffers": 4, "num_warps": 4, "trans_b": 1}
# arch = sm_100


// ===== COMPILED SASS (sm_100a) =====

	.target	sm_100a

	.elftype	@"ET_EXEC"


//--------------------- .note.nv.tkinfo           --------------------------
	.section	.note.nv.tkinfo,"",@"SHT_NOTE"
	.sectionflags	@"SHF_NOTE_NV_TKINFO"
	.tkinfo
        /*0018*/ 	.word	0x00000081
        /*0030*/ 	.string	""
        /*0030*/ 	.string	"ptxas-blackwell"
        /*0030*/ 	.string	"Cuda compilation tools, release 12.9, V12.9.86"
        /*0030*/ 	.string	"Build cuda_12.9.r12.9/compiler.36037853_0"
        /*0030*/ 	.string	"-v  -suppress-debug-info  -lineinfo  -arch sm_100a "



//--------------------- .note.nv.cuver            --------------------------
	.section	.note.nv.cuver,"",@"SHT_NOTE"
	.sectionflags	@"SHF_NOTE_NV_CUVER"
        /*0018*/ 	.short	0x0001
        /*001a*/ 	.short	0x0064
        /*001c*/ 	.short	0x0001
        /*001e*/ 	.short	0x0000
        /*0020*/ 	.short	0x0001
        /*0022*/ 	.short	0x0000


//--------------------- .nv.info                  --------------------------
	.section	.nv.info,"",@"SHT_CUDA_INFO"
	.align	4


	//----- nvinfo : EIATTR_REGCOUNT
	.align		4
        /*0000*/ 	.byte	0x04, 0x2f
        /*0002*/ 	.short	(.L_4 - .L_3)
	.align		4
.L_3:
        /*0004*/ 	.word	index@(gluon_tcgen05)
        /*0008*/ 	.word	0x00000088


	//----- nvinfo : EIATTR_FRAME_SIZE
	.align		4
.L_4:
        /*000c*/ 	.byte	0x04, 0x11
        /*000e*/ 	.short	(.L_6 - .L_5)
	.align		4
.L_5:
        /*0010*/ 	.word	index@($__internal_2_$__cuda_sm10x_tcgen05_guardrail_trap_unallocated_columns_being_dealloced)
        /*0014*/ 	.word	0x00000000


	//----- nvinfo : EIATTR_FRAME_SIZE
	.align		4
.L_6:
        /*0018*/ 	.byte	0x04, 0x11
        /*001a*/ 	.short	(.L_8 - .L_7)
	.align		4
.L_7:
        /*001c*/ 	.word	index@($__internal_1_$__cuda_sm10x_tcgen05_guardrail_trap_phase_invalid_during_alloc)
        /*0020*/ 	.word	0x00000000


	//----- nvinfo : EIATTR_FRAME_SIZE
	.align		4
.L_8:
        /*0024*/ 	.byte	0x04, 0x11
        /*0026*/ 	.short	(.L_10 - .L_9)
	.align		4
.L_9:
        /*0028*/ 	.word	index@($__internal_0_$__cuda_sm10x_tcgen05_guardrail_trap_col_being_dealloced_not_returned_by_alloc)
        /*002c*/ 	.word	0x00000000


	//----- nvinfo : EIATTR_FRAME_SIZE
	.align		4
.L_10:
        /*0030*/ 	.byte	0x04, 0x11
        /*0032*/ 	.short	(.L_12 - .L_11)
	.align		4
.L_11:
        /*0034*/ 	.word	index@(gluon_tcgen05)
        /*0038*/ 	.word	0x00000000


	//----- nvinfo : EIATTR_MIN_STACK_SIZE
	.align		4
.L_12:
        /*003c*/ 	.byte	0x04, 0x12
        /*003e*/ 	.short	(.L_14 - .L_13)
	.align		4
.L_13:
        /*0040*/ 	.word	index@(gluon_tcgen05)
        /*0044*/ 	.word	0x00000000
.L_14:


//--------------------- .nv.info.gluon_tcgen05    --------------------------
	.section	.nv.info.gluon_tcgen05,"",@"SHT_CUDA_INFO"
	.sectionflags	@""
	.align	4


	//----- nvinfo : EIATTR_CUDA_API_VERSION
	.align		4
        /*0000*/ 	.byte	0x04, 0x37
        /*0002*/ 	.short	(.L_16 - .L_15)
.L_15:
        /*0004*/ 	.word	0x00000081


	//----- nvinfo : EIATTR_KPARAM_INFO
	.align		4
.L_16:
        /*0008*/ 	.byte	0x04, 0x17
        /*000a*/ 	.short	(.L_18 - .L_17)
.L_17:
        /*000c*/ 	.word	0x00000000
        /*0010*/ 	.short	0x000a
        /*0012*/ 	.short	0x0048
        /*0014*/ 	.byte	0x00, 0xf4, 0x21, 0x00


	//----- nvinfo : EIATTR_KPARAM_INFO
	.align		4
.L_18:
        /*0018*/ 	.byte	0x04, 0x17
        /*001a*/ 	.short	(.L_20 - .L_19)
.L_19:
        /*001c*/ 	.word	0x00000000
        /*0020*/ 	.short	0x0009
        /*0022*/ 	.short	0x0040
        /*0024*/ 	.byte	0x00, 0xf4, 0x21, 0x00


	//----- nvinfo : EIATTR_KPARAM_INFO
	.align		4
.L_20:
        /*0028*/ 	.byte	0x04, 0x17
        /*002a*/ 	.short	(.L_22 - .L_21)
.L_21:
        /*002c*/ 	.word	0x00000000
        /*0030*/ 	.short	0x0008
        /*0032*/ 	.short	0x0038
        /*0034*/ 	.byte	0x00, 0xf0, 0x21, 0x00


	//----- nvinfo : EIATTR_KPARAM_INFO
	.align		4
.L_22:
        /*0038*/ 	.byte	0x04, 0x17
        /*003a*/ 	.short	(.L_24 - .L_23)
.L_23:
        /*003c*/ 	.word	0x00000000
        /*0040*/ 	.short	0x0007
        /*0042*/ 	.short	0x0030
        /*0044*/ 	.byte	0x00, 0xf0, 0x21, 0x00


	//----- nvinfo : EIATTR_KPARAM_INFO
	.align		4
.L_24:
        /*0048*/ 	.byte	0x04, 0x17
        /*004a*/ 	.short	(.L_26 - .L_25)
.L_25:
        /*004c*/ 	.word	0x00000000
        /*0050*/ 	.short	0x0006
        /*0052*/ 	.short	0x0028
        /*0054*/ 	.byte	0x00, 0xf0, 0x21, 0x00


	//----- nvinfo : EIATTR_KPARAM_INFO
	.align		4
.L_26:
        /*0058*/ 	.byte	0x04, 0x17
        /*005a*/ 	.short	(.L_28 - .L_27)
.L_27:
        /*005c*/ 	.word	0x00000000
        /*0060*/ 	.short	0x0005
        /*0062*/ 	.short	0x0020
        /*0064*/ 	.byte	0x00, 0xf0, 0x11, 0x00


	//----- nvinfo : EIATTR_KPARAM_INFO
	.align		4
.L_28:
        /*0068*/ 	.byte	0x04, 0x17
        /*006a*/ 	.short	(.L_30 - .L_29)
.L_29:
        /*006c*/ 	.word	0x00000000
        /*0070*/ 	.short	0x0004
        /*0072*/ 	.short	0x001c
        /*0074*/ 	.byte	0x00, 0xf0, 0x11, 0x00


	//----- nvinfo : EIATTR_KPARAM_INFO
	.align		4
.L_30:
        /*0078*/ 	.byte	0x04, 0x17
        /*007a*/ 	.short	(.L_32 - .L_31)
.L_31:
        /*007c*/ 	.word	0x00000000
        /*0080*/ 	.short	0x0003
        /*0082*/ 	.short	0x0018
        /*0084*/ 	.byte	0x00, 0xf0, 0x11, 0x00


	//----- nvinfo : EIATTR_KPARAM_INFO
	.align		4
.L_32:
        /*0088*/ 	.byte	0x04, 0x17
        /*008a*/ 	.short	(.L_34 - .L_33)
.L_33:
        /*008c*/ 	.word	0x00000000
        /*0090*/ 	.short	0x0002
        /*0092*/ 	.short	0x0010
        /*0094*/ 	.byte	0x00, 0xf4, 0x21, 0x00


	//----- nvinfo : EIATTR_KPARAM_INFO
	.align		4
.L_34:
        /*0098*/ 	.byte	0x04, 0x17
        /*009a*/ 	.short	(.L_36 - .L_35)
.L_35:
        /*009c*/ 	.word	0x00000000
        /*00a0*/ 	.short	0x0001
        /*00a2*/ 	.short	0x0008
        /*00a4*/ 	.byte	0x00, 0xf4, 0x21, 0x00


	//----- nvinfo : EIATTR_KPARAM_INFO
	.align		4
.L_36:
        /*00a8*/ 	.byte	0x04, 0x17
        /*00aa*/ 	.short	(.L_38 - .L_37)
.L_37:
        /*00ac*/ 	.word	0x00000000
        /*00b0*/ 	.short	0x0000
        /*00b2*/ 	.short	0x0000
        /*00b4*/ 	.byte	0x00, 0xf4, 0x21, 0x00


	//----- nvinfo : EIATTR_AT_ENTRY_FRAGMENTS
	.align		4
.L_38:
        /*00b8*/ 	.byte	0x04, 0x4f
        /*00ba*/ 	.short	(.L_40 - .L_39)


	//   ....[0]....
.L_39:
        /*00bc*/ 	.word	0x00000004


	//----- nvinfo : EIATTR_RESERVED_SMEM_USED
	.align		4
.L_40:
        /*00c0*/ 	.byte	0x01, 0x41
	.zero		2


	//----- nvinfo : EIATTR_SPARSE_MMA_MASK
	.align		4
        /*00c4*/ 	.byte	0x03, 0x50
        /*00c6*/ 	.short	0x0000


	//----- nvinfo : EIATTR_TCGEN05_1CTA_USED
	.align		4
        /*00c8*/ 	.byte	0x01, 0x51
	.zero		2


	//----- nvinfo : EIATTR_MAXREG_COUNT
	.align		4
        /*00cc*/ 	.byte	0x03, 0x1b
        /*00ce*/ 	.short	0x00ff


	//----- nvinfo : EIATTR_NUM_BARRIERS
	.align		4
        /*00d0*/ 	.byte	0x02, 0x4c
        /*00d2*/ 	.byte	0x01
	.zero		1


	//----- nvinfo : EIATTR_INT_WARP_WIDE_INSTR_OFFSETS
	.align		4
        /*00d4*/ 	.byte	0x04, 0x31
        /*00d6*/ 	.short	(.L_42 - .L_41)


	//   ....[0]....
.L_41:
        /*00d8*/ 	.word	0x00001750


	//   ....[1]....
        /*00dc*/ 	.word	0x00001770


	//   ....[2]....
        /*00e0*/ 	.word	0x000017f0


	//   ....[3]....
        /*00e4*/ 	.word	0x00001bb0


	//   ....[4]....
        /*00e8*/ 	.word	0x00001bc0


	//   ....[5]....
        /*00ec*/ 	.word	0x00001c20


	//   ....[6]....
        /*00f0*/ 	.word	0x00001c30


	//   ....[7]....
        /*00f4*/ 	.word	0x00001e60


	//   ....[8]....
        /*00f8*/ 	.word	0x00001e70


	//   ....[9]....
        /*00fc*/ 	.word	0x00001ff0


	//   ....[10]....
        /*0100*/ 	.word	0x00002020


	//   ....[11]....
        /*0104*/ 	.word	0x00002050


	//   ....[12]....
        /*0108*/ 	.word	0x00002070


	//   ....[13]....
        /*010c*/ 	.word	0x00002290


	//   ....[14]....
        /*0110*/ 	.word	0x000022a0


	//   ....[15]....
        /*0114*/ 	.word	0x00002da0


	//   ....[16]....
        /*0118*/ 	.word	0x00002df0


	//----- nvinfo : EIATTR_COOP_GROUP_MASK_REGIDS
	.align		4
.L_42:
        /*011c*/ 	.byte	0x04, 0x29
        /*011e*/ 	.short	(.L_44 - .L_43)


	//   ....[0]....
.L_43:
        /*0120*/ 	.word	0xffffffff


	//   ....[1]....
        /*0124*/ 	.word	0xffffffff


	//   ....[2]....
        /*0128*/ 	.word	0xffffffff


	//   ....[3]....
        /*012c*/ 	.word	0xffffffff


	//   ....[4]....
        /*0130*/ 	.word	0xffffffff


	//   ....[5]....
        /*0134*/ 	.word	0xffffffff


	//   ....[6]....
        /*0138*/ 	.word	0xffffffff


	//   ....[7]....
        /*013c*/ 	.word	0xffffffff


	//   ....[8]....
        /*0140*/ 	.word	0xffffffff


	//   ....[9]....
        /*0144*/ 	.word	0xffffffff


	//----- nvinfo : EIATTR_COOP_GROUP_INSTR_OFFSETS
	.align		4
.L_44:
        /*0148*/ 	.byte	0x04, 0x28
        /*014a*/ 	.short	(.L_46 - .L_45)


	//   ....[0]....
.L_45:
        /*014c*/ 	.word	0x00000050


	//   ....[1]....
        /*0150*/ 	.word	0x00000310


	//   ....[2]....
        /*0154*/ 	.word	0x00000500


	//   ....[3]....
        /*0158*/ 	.word	0x000009a0


	//   ....[4]....
        /*015c*/ 	.word	0x00000ae0


	//   ....[5]....
        /*0160*/ 	.word	0x00000fe0


	//   ....[6]....
        /*0164*/ 	.word	0x00001120


	//   ....[7]....
        /*0168*/ 	.word	0x00001610


	//   ....[8]....
        /*016c*/ 	.word	0x00002c30


	//   ....[9]....
        /*0170*/ 	.word	0x00002ea0


	//----- nvinfo : EIATTR_VRC_CTA_INIT_COUNT
	.align		4
.L_46:
        /*0174*/ 	.byte	0x02, 0x4a
        /*0176*/ 	.byte	0x80
	.zero		1


	//----- nvinfo : EIATTR_MBARRIER_INSTR_OFFSETS
	.align		4
        /*0178*/ 	.byte	0x04, 0x39
        /*017a*/ 	.short	(.L_48 - .L_47)


	//   ....[0]....
.L_47:
        /*017c*/ 	.word	0x00001810
        /*0180*/ 	.word	0x000000ff
        /*0184*/ 	.word	0x00014000
        /*0188*/ 	.short	0x0100
        /*018a*/ 	.byte	0x08
	.zero		1


	//   ....[1]....
        /*018c*/ 	.word	0x00001820
        /*0190*/ 	.word	0x000000ff
        /*0194*/ 	.word	0x00014020
        /*0198*/ 	.short	0x0100
        /*019a*/ 	.byte	0x08
	.zero		1


	//   ....[2]....
        /*019c*/ 	.word	0x000018d0
        /*01a0*/ 	.word	0x000000ff
        /*01a4*/ 	.word	0x00014008
        /*01a8*/ 	.short	0x0100
        /*01aa*/ 	.byte	0x08
	.zero		1


	//   ....[3]....
        /*01ac*/ 	.word	0x000018e0
        /*01b0*/ 	.word	0x000000ff
        /*01b4*/ 	.word	0x00014028
        /*01b8*/ 	.short	0x0100
        /*01ba*/ 	.byte	0x08
	.zero		1


	//   ....[4]....
        /*01bc*/ 	.word	0x000019c0
        /*01c0*/ 	.word	0x000000ff
        /*01c4*/ 	.word	0x00014010
        /*01c8*/ 	.short	0x0100
        /*01ca*/ 	.byte	0x08
	.zero		1


	//   ....[5]....
        /*01cc*/ 	.word	0x000019d0
        /*01d0*/ 	.word	0x000000ff
        /*01d4*/ 	.word	0x00014030
        /*01d8*/ 	.short	0x0100
        /*01da*/ 	.byte	0x08
	.zero		1


	//   ....[6]....
        /*01dc*/ 	.word	0x00001ae0
        /*01e0*/ 	.word	0x000000ff
        /*01e4*/ 	.word	0x00014018
        /*01e8*/ 	.short	0x0100
        /*01ea*/ 	.byte	0x08
	.zero		1


	//   ....[7]....
        /*01ec*/ 	.word	0x00001af0
        /*01f0*/ 	.word	0x000000ff
        /*01f4*/ 	.word	0x00014038
        /*01f8*/ 	.short	0x0100
        /*01fa*/ 	.byte	0x08
	.zero		1


	//   ....[8]....
        /*01fc*/ 	.word	0x00001cc0
        /*0200*/ 	.word	0x000000ff
        /*0204*/ 	.word	0x00014000
        /*0208*/ 	.short	0x010a
        /*020a*/ 	.byte	0x08
	.zero		1


	//   ....[9]....
        /*020c*/ 	.word	0x00001ec0
        /*0210*/ 	.word	0x000000ff
        /*0214*/ 	.word	0x00014020
        /*0218*/ 	.short	0x010a
        /*021a*/ 	.byte	0x08
	.zero		1


	//   ....[10]....
        /*021c*/ 	.word	0x000020f0
        /*0220*/ 	.word	0x000000ff
        /*0224*/ 	.word	0x00014000
        /*0228*/ 	.short	0x010a
        /*022a*/ 	.byte	0x1c
	.zero		1


	//   ....[11]....
        /*022c*/ 	.word	0x000022e0
        /*0230*/ 	.word	0x000000ff
        /*0234*/ 	.word	0x00014020
        /*0238*/ 	.short	0x010a
        /*023a*/ 	.byte	0x1c
	.zero		1


	//   ....[12]....
        /*023c*/ 	.word	0x000023b0
        /*0240*/ 	.word	0x000000ff
        /*0244*/ 	.word	0x00014000
        /*0248*/ 	.short	0x0108
        /*024a*/ 	.byte	0x08
	.zero		1


	//   ....[13]....
        /*024c*/ 	.word	0x000023c0
        /*0250*/ 	.word	0x000000ff
        /*0254*/ 	.word	0x00014020
        /*0258*/ 	.short	0x0108
        /*025a*/ 	.byte	0x08
	.zero		1


	//   ....[14]....
        /*025c*/ 	.word	0x00002410
        /*0260*/ 	.word	0x000000ff
        /*0264*/ 	.word	0x00014008
        /*0268*/ 	.short	0x0108
        /*026a*/ 	.byte	0x08
	.zero		1


	//   ....[15]....
        /*026c*/ 	.word	0x00002420
        /*0270*/ 	.word	0x000000ff
        /*0274*/ 	.word	0x00014028
        /*0278*/ 	.short	0x0108
        /*027a*/ 	.byte	0x08
	.zero		1


	//   ....[16]....
        /*027c*/ 	.word	0x00002470
        /*0280*/ 	.word	0x000000ff
        /*0284*/ 	.word	0x00014010
        /*0288*/ 	.short	0x0108
        /*028a*/ 	.byte	0x08
	.zero		1


	//   ....[17]....
        /*028c*/ 	.word	0x00002480
        /*0290*/ 	.word	0x000000ff
        /*0294*/ 	.word	0x00014030
        /*0298*/ 	.short	0x0108
        /*029a*/ 	.byte	0x08
	.zero		1


	//   ....[18]....
        /*029c*/ 	.word	0x000024d0
        /*02a0*/ 	.word	0x000000ff
        /*02a4*/ 	.word	0x00014018
        /*02a8*/ 	.short	0x0108
        /*02aa*/ 	.byte	0x08
	.zero		1


	//   ....[19]....
        /*02ac*/ 	.word	0x000024e0
        /*02b0*/ 	.word	0x000000ff
        /*02b4*/ 	.word	0x00014038
        /*02b8*/ 	.short	0x0108
        /*02ba*/ 	.byte	0x08
	.zero		1


	//   ....[20]....
        /*02bc*/ 	.word	0x00002ec0
        /*02c0*/ 	.word	0x000000ff
        /*02c4*/ 	.word	0x00014000
        /*02c8*/ 	.short	0x010a
        /*02ca*/ 	.byte	0x08
	.zero		1


	//   ....[21]....
        /*02cc*/ 	.word	0x00002ef0
        /*02d0*/ 	.word	0x000000ff
        /*02d4*/ 	.word	0x00014020
        /*02d8*/ 	.short	0x010a
        /*02da*/ 	.byte	0x08
	.zero		1


	//   ....[22]....
        /*02dc*/ 	.word	0x00002f20
        /*02e0*/ 	.word	0x000000ff
        /*02e4*/ 	.word	0x00014000
        /*02e8*/ 	.short	0x010a
        /*02ea*/ 	.byte	0x1c
	.zero		1


	//   ....[23]....
        /*02ec*/ 	.word	0x00002f50
        /*02f0*/ 	.word	0x000000ff
        /*02f4*/ 	.word	0x00014020
        /*02f8*/ 	.short	0x010a
        /*02fa*/ 	.byte	0x1c
	.zero		1


	//----- nvinfo : EIATTR_NUM_MBARRIERS
	.align		4
.L_48:
        /*02fc*/ 	.byte	0x03, 0x38
        /*02fe*/ 	.short	0x0008


	//----- nvinfo : EIATTR_EXIT_INSTR_OFFSETS
	.align		4
        /*0300*/ 	.byte	0x04, 0x1c
        /*0302*/ 	.short	(.L_50 - .L_49)


	//   ....[0]....
.L_49:
        /*0304*/ 	.word	0x00002eb0


	//----- nvinfo : EIATTR_REQNTID
	.align		4
.L_50:
        /*0308*/ 	.byte	0x04, 0x10
        /*030a*/ 	.short	(.L_52 - .L_51)
.L_51:
        /*030c*/ 	.word	0x00000080
        /*0310*/ 	.word	0x00000001
        /*0314*/ 	.word	0x00000001


	//----- nvinfo : EIATTR_CRS_STACK_SIZE
	.align		4
.L_52:
        /*0318*/ 	.byte	0x04, 0x1e
        /*031a*/ 	.short	(.L_54 - .L_53)
.L_53:
        /*031c*/ 	.word	0x00000000


	//----- nvinfo : EIATTR_CBANK_PARAM_SIZE
	.align		4
.L_54:
        /*0320*/ 	.byte	0x03, 0x19
        /*0322*/ 	.short	0x0050


	//----- nvinfo : EIATTR_PARAM_CBANK
	.align		4
        /*0324*/ 	.byte	0x04, 0x0a
        /*0326*/ 	.short	(.L_56 - .L_55)
	.align		4
.L_55:
        /*0328*/ 	.word	index@(.nv.constant0.gluon_tcgen05)
        /*032c*/ 	.short	0x0380
        /*032e*/ 	.short	0x0050


	//----- nvinfo : EIATTR_SW_WAR
	.align		4
.L_56:
        /*0330*/ 	.byte	0x04, 0x36
        /*0332*/ 	.short	(.L_58 - .L_57)
.L_57:
        /*0334*/ 	.word	0x00000008
.L_58:


//--------------------- .nv.compat                --------------------------
	.section	.nv.compat,"",@"SHT_CUDA_COMPAT_INFO"
	.align	4
        /*0000*/ 	.byte	0x02, 0x02, 0x02, 0x00, 0x02, 0x05, 0x05, 0x00, 0x02, 0x03, 0x03, 0x00, 0x02, 0x06, 0x01, 0x00


//--------------------- .nv.callgraph             --------------------------
	.section	.nv.callgraph,"",@"SHT_CUDA_CALLGRAPH"
	.align	4
	.sectionentsize	8
	.align		4
        /*0000*/ 	.word	0x00000000
	.align		4
        /*0004*/ 	.word	0xffffffff
	.align		4
        /*0008*/ 	.word	0x00000000
	.align		4
        /*000c*/ 	.word	0xfffffffe
	.align		4
        /*0010*/ 	.word	0x00000000
	.align		4
        /*0014*/ 	.word	0xfffffffd
	.align		4
        /*0018*/ 	.word	0x00000000
	.align		4
        /*001c*/ 	.word	0xfffffffc


//--------------------- .text.gluon_tcgen05       --------------------------
	.section	.text.gluon_tcgen05,"ax",@progbits
	.align	128
        .global         gluon_tcgen05
        .type           gluon_tcgen05,@function
        .size           gluon_tcgen05,(.L_x_85 - gluon_tcgen05)
        .other          gluon_tcgen05,@"STO_CUDA_ENTRY STV_DEFAULT"
gluon_tcgen05:
.text.gluon_tcgen05:
[----:B------:R-:W1:Y:S01]  /*0000*/  LDC R1, c[0x0][0x37c] ;  /* 0x0000df00ff017b82 */ /* 0x000e620000000800 */
[----:B------:R-:W2:Y:S02]  /*0010*/  S2R R0, SR_TID.X ;  /* 0x0000000000007919 */ /* 0x000ea40000002100 */
[----:B--2---:R-:W-:-:S13]  /*0020*/  ISETP.GE.U32.AND P2, PT, R0, 0x20, PT ;  /* 0x000000200000780c */ /* 0x004fda0003f46070 */
[----:B------:R-:W-:Y:S05]  /*0030*/  @P2 BRA `(.L_x_0) ;  /* 0x0000000000b82947 */ /* 0x000fea0003800000 */
[----:B------:R-:W2:Y:S01]  /*0040*/  S2UR UR6, SR_CgaCtaId ;  /* 0x00000000000679c3 */ /* 0x000ea20000008800 */
[----:B------:R-:W-:Y:S01]  /*0050*/  NOP ;  /* 0x0000000000007918 */ /* 0x000fe20000000000 */
[----:B------:R-:W-:Y:S02]  /*0060*/  UMOV UR4, 0x40 ;  /* 0x0000004000047882 */ /* 0x000fe40000000000 */
[----:B--2---:R-:W-:-:S09]  /*0070*/  ULEA UR4, UR6, UR4, 0x18 ;  /* 0x0000000406047291 */ /* 0x004fd2000f8ec0ff */
[----:B------:R-:W2:Y:S01]  /*0080*/  LDS.U8 R2, [UR4] ;  /* 0x00000004ff027984 */ /* 0x000ea20008000000 */
[----:B------:R-:W-:Y:S02]  /*0090*/  UMOV UR4, 0x400 ;  /* 0x0000040000047882 */ /* 0x000fe40000000000 */
[----:B------:R-:W-:Y:S01]  /*00a0*/  ULEA UR4, UR6, UR4, 0x18 ;  /* 0x0000000406047291 */ /* 0x000fe2000f8ec0ff */
[----:B--2---:R-:W-:-:S13]  /*00b0*/  ISETP.NE.AND P0, PT, R2, RZ, PT ;  /* 0x000000ff0200720c */ /* 0x004fda0003f05270 */
[----:B------:R-:W-:Y:S05]  /*00c0*/  @P0 BRA `(.L_x_1) ;  /* 0x00000000007c0947 */ /* 0x000fea0003800000 */
[----:B------:R-:W-:-:S13]  /*00d0*/  ELECT P0, URZ, PT ;  /* 0x0000000000ff782f */ /* 0x000fda0003800000 */
[----:B------:R-:W-:Y:S05]  /*00e0*/  @!P0 BRA `(.L_x_2) ;  /* 0x0000000000848947 */ /* 0x000fea0003800000 */
[----:B------:R-:W-:Y:S01]  /*00f0*/  UMOV UR5, 0x8 ;  /* 0x0000000800057882 */ /* 0x000fe20000000000 */
[----:B------:R-:W-:Y:S02]  /*0100*/  IMAD.MOV.U32 R5, RZ, RZ, 0x1 ;  /* 0x00000001ff057424 */ /* 0x000fe400078e00ff */
[----:B------:R-:W-:Y:S02]  /*0110*/  IMAD.MOV.U32 R3, RZ, RZ, 0xff ;  /* 0x000000ffff037424 */ /* 0x000fe400078e00ff */
[----:B------:R-:W-:Y:S04]  /*0120*/  DEPBAR.LE SB2, 0x36 ;  /* 0x0000ad800000791a */ /* 0x000fe80000000000 */
[----:B------:R-:W2:Y:S02]  /*0130*/  UTCATOMSWS.FIND_AND_SET.ALIGN UP0, UR5, UR5 ;  /* 0x00000005000575e3 */ /* 0x000ea40008000800 */
[----:B--2---:R-:W-:-:S04]  /*0140*/  PLOP3.LUT P0, PT, PT, PT, UP0, 0x80, 0x8 ;  /* 0x000000000008781c */ /* 0x004fc80003f0f008 */
[----:B------:R-:W-:-:S04]  /*0150*/  SEL R2, RZ, 0xffffffff, !P0 ;  /* 0xffffffffff027807 */ /* 0x000fc80004000000 */
[----:B------:R-:W-:Y:S01]  /*0160*/  ISETP.NE.AND P0, PT, R2, RZ, PT ;  /* 0x000000ff0200720c */ /* 0x000fe20003f05270 */
[----:B------:R-:W-:-:S12]  /*0170*/  IMAD.U32 R2, RZ, RZ, UR5 ;  /* 0x00000005ff027e24 */ /* 0x000fd8000f8e00ff */
[----:B------:R-:W-:Y:S05]  /*0180*/  @P0 BRA `(.L_x_3) ;  /* 0x0000000000240947 */ /* 0x000fea0003800000 */
.L_x_4:
[----:B------:R-:W-:Y:S05]  /*0190*/  NANOSLEEP 0x64 ;  /* 0x000000640000795d */ /* 0x000fea0003800000 */
[----:B------:R-:W-:-:S05]  /*01a0*/  UMOV UR5, 0x8 ;  /* 0x0000000800057882 */ /* 0x000fca0000000000 */
[----:B------:R-:W-:Y:S04]  /*01b0*/  DEPBAR.LE SB2, 0x36 ;  /* 0x0000ad800000791a */ /* 0x000fe80000000000 */
[----:B------:R-:W2:Y:S02]  /*01c0*/  UTCATOMSWS.FIND_AND_SET.ALIGN UP0, UR5, UR5 ;  /* 0x00000005000575e3 */ /* 0x000ea40008000800 */
[----:B--2---:R-:W-:-:S04]  /*01d0*/  PLOP3.LUT P0, PT, PT, PT, UP0, 0x80, 0x8 ;  /* 0x000000000008781c */ /* 0x004fc80003f0f008 */
[----:B------:R-:W-:-:S04]  /*01e0*/  SEL R2, RZ, 0xffffffff, !P0 ;  /* 0xffffffffff027807 */ /* 0x000fc80004000000 */
[----:B------:R-:W-:Y:S01]  /*01f0*/  ISETP.NE.AND P0, PT, R2, RZ, PT ;  /* 0x000000ff0200720c */ /* 0x000fe20003f05270 */
[----:B------:R-:W-:-:S12]  /*0200*/  IMAD.U32 R2, RZ, RZ, UR5 ;  /* 0x00000005ff027e24 */ /* 0x000fd8000f8e00ff */
[----:B------:R-:W-:Y:S05]  /*0210*/  @!P0 BRA `(.L_x_4) ;  /* 0xfffffffc00dc8947 */ /* 0x000fea000383ffff */
.L_x_3:
[C---:B------:R-:W-:Y:S01]  /*0220*/  VIADD R4, R2.reuse, 0x10 ;  /* 0x0000001002047836 */ /* 0x040fe20000000000 */
[----:B------:R-:W-:Y:S01]  /*0230*/  UMOV UR5, 0x50 ;  /* 0x0000005000057882 */ /* 0x000fe20000000000 */
[----:B------:R-:W-:Y:S01]  /*0240*/  SHF.L.U32 R3, R3, R2, RZ ;  /* 0x0000000203037219 */ /* 0x000fe200000006ff */
[----:B------:R-:W-:Y:S01]  /*0250*/  ULEA UR5, UR6, UR5, 0x18 ;  /* 0x0000000506057291 */ /* 0x000fe2000f8ec0ff */
[----:B------:R-:W-:Y:S01]  /*0260*/  IMAD.SHL.U32 R2, R2, 0x20, RZ ;  /* 0x0000002002027824 */ /* 0x000fe200078e00ff */
[----:B------:R-:W-:-:S04]  /*0270*/  SHF.L.U32 R4, R5, R4, RZ ;  /* 0x0000000405047219 */ /* 0x000fc800000006ff */
[----:B------:R-:W-:-:S05]  /*0280*/  LOP3.LUT R3, R4, R3, RZ, 0xfc, !PT ;  /* 0x0000000304037212 */ /* 0x000fca00078efcff */
[----:B------:R2:W-:Y:S04]  /*0290*/  ATOMS.OR RZ, [UR5], R3 ;  /* 0x00000003ffff798c */ /* 0x0005e8000b000005 */
[----:B------:R2:W-:Y:S01]  /*02a0*/  STS [UR4], R2 ;  /* 0x00000002ff007988 */ /* 0x0005e20008000804 */
[----:B------:R-:W-:Y:S05]  /*02b0*/  BRA `(.L_x_2) ;  /* 0x0000000000107947 */ /* 0x000fea0003800000 */
.L_x_1:
[----:B------:R-:W-:Y:S01]  /*02c0*/  IMAD.MOV.U32 R3, RZ, RZ, -0x1 ;  /* 0xffffffffff037424 */ /* 0x000fe200078e00ff */
[----:B------:R-:W-:-:S04]  /*02d0*/  MOV R2, 0x300 ;  /* 0x0000030000027802 */ /* 0x000fc80000000f00 */
[----:B------:R2:W-:Y:S03]  /*02e0*/  STS [UR4], R3 ;  /* 0x00000003ff007988 */ /* 0x0005e60008000804 */
[----:B-12---:R-:W-:Y:S05]  /*02f0*/  CALL.REL.NOINC `($__internal_1_$__cuda_sm10x_tcgen05_guardrail_trap_phase_invalid_during_alloc) ;  /* 0x0000002c002c7944 */ /* 0x006fea0003c00000 */
.L_x_2:
[----:B------:R-:W-:Y:S05]  /*0300*/  WARPSYNC.ALL ;  /* 0x0000000000007948 */ /* 0x000fea0003800000 */
[----:B------:R-:W-:Y:S01]  /*0310*/  NOP ;  /* 0x0000000000007918 */ /* 0x000fe20000000000 */
.L_x_0:
[----:B------:R-:W3:Y:S08]  /*0320*/  S2UR UR4, SR_CgaCtaId ;  /* 0x00000000000479c3 */ /* 0x000ef00000008800 */
[----:B------:R-:W-:Y:S01]  /*0330*/  BAR.SYNC.DEFER_BLOCKING 0x0 ;  /* 0x0000000000007b1d */ /* 0x000fe20000010000 */
[----:B------:R-:W-:-:S05]  /*0340*/  LOP3.LUT R10, R0, 0x7f, RZ, 0xc0, !PT ;  /* 0x0000007f000a7812 */ /* 0x000fca00078ec0ff */
[----:B------:R-:W-:Y:S02]  /*0350*/  UMOV UR8, 0x400 ;  /* 0x0000040000087882 */ /* 0x000fe40000000000 */
[----:B------:R-:W4:Y:S08]  /*0360*/  LDC R4, c[0x0][0x398] ;  /* 0x0000e600ff047b82 */ /* 0x000f300000000800 */
[----:B------:R-:W5:Y:S01]  /*0370*/  LDC R13, c[0x0][0x3a0] ;  /* 0x0000e800ff0d7b82 */ /* 0x000f620000000800 */
[----:B---3--:R-:W-:-:S07]  /*0380*/  ULEA UR8, UR4, UR8, 0x18 ;  /* 0x0000000804087291 */ /* 0x008fce000f8ec0ff */
[----:B------:R-:W3:Y:S02]  /*0390*/  S2UR UR15, SR_CTAID.Y ;  /* 0x00000000000f79c3 */ /* 0x000ee40000002600 */
[----:B--2---:R-:W2:Y:S06]  /*03a0*/  LDS R3, [UR8] ;  /* 0x00000008ff037984 */ /* 0x004eac0008000800 */
[----:B------:R-:W-:Y:S06]  /*03b0*/  BAR.SYNC.DEFER_BLOCKING 0x0 ;  /* 0x0000000000007b1d */ /* 0x000fec0000010000 */
[----:B------:R-:W-:Y:S05]  /*03c0*/  @P2 BRA `(.L_x_5) ;  /* 0x0000000000182947 */ /* 0x000fea0003800000 */
[----:B------:R-:W-:Y:S01]  /*03d0*/  ELECT P0, URZ, PT ;  /* 0x0000000000ff782f */ /* 0x000fe20003800000 */
[----:B------:R-:W-:Y:S01]  /*03e0*/  IMAD.MOV.U32 R2, RZ, RZ, 0x1 ;  /* 0x00000001ff027424 */ /* 0x000fe200078e00ff */
[----:B------:R-:W-:Y:S01]  /*03f0*/  UMOV UR5, 0x40 ;  /* 0x0000004000057882 */ /* 0x000fe20000000000 */
[----:B------:R-:W-:Y:S01]  /*0400*/  UVIRTCOUNT.DEALLOC.SMPOOL 0x80 ;  /* 0x000000800000784c */ /* 0x000fe20000000000 */
[----:B------:R-:W-:-:S09]  /*0410*/  ULEA UR5, UR4, UR5, 0x18 ;  /* 0x0000000504057291 */ /* 0x000fd2000f8ec0ff */
[----:B------:R5:W-:Y:S03]  /*0420*/  @P0 STS.U8 [UR5], R2 ;  /* 0x00000002ff000988 */ /* 0x000be60008000005 */
.L_x_5:
[----:B------:R-:W5:Y:S01]  /*0430*/  S2UR UR4, SR_CTAID.Z ;  /* 0x00000000000479c3 */ /* 0x000f620000002700 */
[----:B------:R-:W4:Y:S01]  /*0440*/  LDCU UR5, c[0x0][0x370] ;  /* 0x00006e00ff0577ac */ /* 0x000f220008000800 */
[----:B------:R-:W-:Y:S01]  /*0450*/  ISETP.GE.U32.AND P0, PT, R10, 0x20, PT ;  /* 0x000000200a00780c */ /* 0x000fe20003f06070 */
[----:B----4-:R-:W-:Y:S01]  /*0460*/  VIADD R4, R4, 0xffffffff ;  /* 0xffffffff04047836 */ /* 0x010fe20000000000 */
[C---:B------:R-:W-:Y:S01]  /*0470*/  ISETP.NE.U32.AND P3, PT, R10.reuse, RZ, PT ;  /* 0x000000ff0a00720c */ /* 0x040fe20003f65070 */
[----:B------:R-:W5:Y:S01]  /*0480*/  LDCU UR6, c[0x0][0x374] ;  /* 0x00006e80ff0677ac */ /* 0x000f620008000800 */
[----:B------:R-:W-:Y:S01]  /*0490*/  LEA R11, R10, UR8, 0x2 ;  /* 0x000000080a0b7c11 */ /* 0x000fe2000f8e10ff */
[----:B-----5:R-:W-:Y:S01]  /*04a0*/  VIADD R12, R13, 0xffffffff ;  /* 0xffffffff0d0c7836 */ /* 0x020fe20000000000 */
[----:B------:R-:W4:Y:S01]  /*04b0*/  S2UR UR7, SR_CTAID.X ;  /* 0x00000000000779c3 */ /* 0x000f220000002500 */
[----:B------:R-:W5:Y:S01]  /*04c0*/  LDCU.64 UR20, c[0x0][0x3c0] ;  /* 0x00007800ff1477ac */ /* 0x000f620008000a00 */
[----:B--2---:R-:W-:Y:S01]  /*04d0*/  R2UR UR23, R3 ;  /* 0x00000000031772ca */ /* 0x004fe200000e0000 */
[----:B------:R-:W-:Y:S04]  /*04e0*/  BSSY.RECONVERGENT B0, `(.L_x_6) ;  /* 0x0000011000007945 */ /* 0x000fe80003800200 */
[----:B------:R2:W-:Y:S01]  /*04f0*/  @!P0 STS [R11], RZ ;  /* 0x000000ff0b008388 */ /* 0x0005e20000000800 */
[----:B------:R-:W-:-:S03]  /*0500*/  NOP ;  /* 0x0000000000007918 */ /* 0x000fc60000000000 */
[----:B------:R2:W-:Y:S01]  /*0510*/  @!P3 STS [UR8+0x24], R4 ;  /* 0x00002404ff00b988 */ /* 0x0005e20008000808 */
[----:B---3--:R-:W-:-:S03]  /*0520*/  UIMAD UR4, UR4, UR6, UR15 ;  /* 0x00000006040472a4 */ /* 0x008fc6000f8e020f */
[----:B------:R2:W-:Y:S01]  /*0530*/  @!P3 STS [UR8+0x20], R12 ;  /* 0x0000200cff00b988 */ /* 0x0005e20008000808 */
[----:B----4-:R-:W-:-:S04]  /*0540*/  UIMAD UR4, UR4, UR5, UR7 ;  /* 0x00000005040472a4 */ /* 0x010fc8000f8e0207 */
[----:B------:R-:W-:-:S04]  /*0550*/  UIMAD UR4, UR4, 0x180, URZ ;  /* 0x00000180040478a4 */ /* 0x000fc8000f8e02ff */
[----:B-----5:R-:W-:-:S04]  /*0560*/  UIADD3 UR24, UP0, UPT, UR4, UR20, URZ ;  /* 0x0000001404187290 */ /* 0x020fc8000ff1e0ff */
[----:B------:R-:W-:Y:S01]  /*0570*/  ULEA.HI.X.SX32 UR25, UR4, UR21, 0x1, UP0 ;  /* 0x0000001504197291 */ /* 0x000fe200080f0eff */
[----:B--2---:R-:W-:Y:S11]  /*0580*/  @P3 BRA `(.L_x_7) ;  /* 0x0000000000183947 */ /* 0x004ff60003800000 */
[----:B------:R-:W2:Y:S01]  /*0590*/  LDS R2, [UR8+0x8] ;  /* 0x00000808ff027984 */ /* 0x000ea20008000800 */
[----:B------:R-:W3:Y:S01]  /*05a0*/  LDC.64 R6, c[0x0][0x380] ;  /* 0x0000e000ff067b82 */ /* 0x000ee20000000a00 */
[----:B------:R-:W-:Y:S02]  /*05b0*/  IMAD.MOV.U32 R3, RZ, RZ, 0x70 ;  /* 0x00000070ff037424 */ /* 0x000fe400078e00ff */
[----:B---3--:R3:W-:Y:S03]  /*05c0*/  STS.64 [UR8], R6 ;  /* 0x00000006ff007988 */ /* 0x0087e60008000a08 */
[----:B--2---:R-:W-:-:S05]  /*05d0*/  LOP3.LUT R2, R2, 0x10, R3, 0xd8, !PT ;  /* 0x0000001002027812 */ /* 0x004fca00078ed803 */
[----:B------:R3:W-:Y:S02]  /*05e0*/  STS [UR8+0x8], R2 ;  /* 0x00000802ff007988 */ /* 0x0007e40008000808 */
.L_x_7:
[----:B------:R-:W-:Y:S05]  /*05f0*/  BSYNC.RECONVERGENT B0 ;  /* 0x0000000000007941 */ /* 0x000fea0003800200 */
.L_x_6:
[----:B------:R-:W-:Y:S04]  /*0600*/  BSSY.RECONVERGENT B0, `(.L_x_8) ;  /* 0x000000a000007945 */ /* 0x000fe80003800200 */
[----:B------:R-:W-:Y:S05]  /*0610*/  @P3 BRA `(.L_x_9) ;  /* 0x0000000000203947 */ /* 0x000fea0003800000 */
[----:B---3--:R-:W2:Y:S01]  /*0620*/  LDS R2, [UR8+0x34] ;  /* 0x00003408ff027984 */ /* 0x008ea20008000800 */
[----:B------:R-:W-:Y:S02]  /*0630*/  IMAD.MOV.U32 R3, RZ, RZ, 0x1f000000 ;  /* 0x1f000000ff037424 */ /* 0x000fe400078e00ff */
[----:B------:R-:W-:Y:S01]  /*0640*/  @!P3 IMAD.MOV.U32 R5, RZ, RZ, 0x3f ;  /* 0x0000003fff05b424 */ /* 0x000fe200078e00ff */
[----:B------:R-:W3:Y:S02]  /*0650*/  @!P3 LDS R6, [UR8+0x38] ;  /* 0x00003808ff06b984 */ /* 0x000ee40008000800 */
[----:B--2---:R-:W-:Y:S02]  /*0660*/  LOP3.LUT R2, R2, 0xff000000, R3, 0xb8, !PT ;  /* 0xff00000002027812 */ /* 0x004fe400078eb803 */
[----:B---3--:R-:W-:-:S03]  /*0670*/  @!P3 LOP3.LUT R3, R6, 0xff, R5, 0xb8, !PT ;  /* 0x000000ff0603b812 */ /* 0x008fc600078eb805 */
[----:B------:R2:W-:Y:S04]  /*0680*/  STS [UR8+0x34], R2 ;  /* 0x00003402ff007988 */ /* 0x0005e80008000808 */
[----:B------:R2:W-:Y:S02]  /*0690*/  @!P3 STS [UR8+0x38], R3 ;  /* 0x00003803ff00b988 */ /* 0x0005e40008000808 */
.L_x_9:
[----:B------:R-:W-:Y:S05]  /*06a0*/  BSYNC.RECONVERGENT B0 ;  /* 0x0000000000007941 */ /* 0x000fea0003800200 */
.L_x_8:
[----:B------:R-:W-:Y:S04]  /*06b0*/  BSSY.RECONVERGENT B0, `(.L_x_10) ;  /* 0x000000e000007945 */ /* 0x000fe80003800200 */
[----:B------:R-:W-:Y:S05]  /*06c0*/  @P3 BRA `(.L_x_11) ;  /* 0x0000000000303947 */ /* 0x000fea0003800000 */
[----:B--2---:R-:W2:Y:S01]  /*06d0*/  LDS R3, [UR8+0x34] ;  /* 0x00003408ff037984 */ /* 0x004ea20008000800 */
[----:B------:R-:W4:Y:S03]  /*06e0*/  LDC.64 R8, c[0x0][0x3a8] ;  /* 0x0000ea00ff087b82 */ /* 0x000f260000000a00 */
[----:B---3--:R-:W3:Y:S01]  /*06f0*/  LDS R2, [UR8+0x1c] ;  /* 0x00001c08ff027984 */ /* 0x008ee20008000800 */
[C---:B----4-:R-:W-:Y:S01]  /*0700*/  SHF.L.U64.HI R6, R8.reuse, 0x1, R9 ;  /* 0x0000000108067819 */ /* 0x050fe20000010209 */
[----:B------:R-:W-:-:S03]  /*0710*/  IMAD.SHL.U32 R5, R8, 0x2, RZ ;  /* 0x0000000208057824 */ /* 0x000fc600078e00ff */
[--C-:B------:R-:W-:Y:S02]  /*0720*/  SHF.R.U32.HI R7, RZ, 0x4, R6.reuse ;  /* 0x00000004ff077819 */ /* 0x100fe40000011606 */
[----:B------:R-:W-:-:S05]  /*0730*/  SHF.R.U64 R5, R5, 0x4, R6 ;  /* 0x0000000405057819 */ /* 0x000fca0000001206 */
[----:B------:R4:W-:Y:S01]  /*0740*/  STS [UR8+0xc], R5 ;  /* 0x00000c05ff007988 */ /* 0x0009e20008000808 */
[----:B--2---:R-:W-:Y:S02]  /*0750*/  LOP3.LUT R3, R3, 0x7, RZ, 0xb8, !PT ;  /* 0x0000000703037812 */ /* 0x004fe400078eb8ff */
[----:B---3--:R-:W-:-:S03]  /*0760*/  LOP3.LUT R2, R2, 0xf, R7, 0xb8, !PT ;  /* 0x0000000f02027812 */ /* 0x008fc600078eb807 */
[----:B------:R4:W-:Y:S04]  /*0770*/  STS [UR8+0x34], R3 ;  /* 0x00003403ff007988 */ /* 0x0009e80008000808 */
[----:B------:R4:W-:Y:S02]  /*0780*/  STS [UR8+0x1c], R2 ;  /* 0x00001c02ff007988 */ /* 0x0009e40008000808 */
.L_x_11:
[----:B------:R-:W-:Y:S05]  /*0790*/  BSYNC.RECONVERGENT B0 ;  /* 0x0000000000007941 */ /* 0x000fea0003800200 */
.L_x_10:
[----:B------:R-:W-:Y:S04]  /*07a0*/  BSSY.RECONVERGENT B1, `(.L_x_12) ;  /* 0x000001a000017945 */ /* 0x000fe80003800200 */
[----:B------:R-:W-:Y:S04]  /*07b0*/  BSSY.RELIABLE B0, `(.L_x_13) ;  /* 0x0000015000007945 */ /* 0x000fe80003800100 */
[----:B------:R-:W-:Y:S05]  /*07c0*/  @P3 BRA `(.L_x_14) ;  /* 0x0000000000203947 */ /* 0x000fea0003800000 */
[----:B--234-:R-:W2:Y:S02]  /*07d0*/  LDS R2, [UR8+0x34] ;  /* 0x00003408ff027984 */ /* 0x01cea40008000800 */
[----:B--2---:R-:W-:-:S05]  /*07e0*/  LOP3.LUT R2, R2, 0x38, RZ, 0xb8, !PT ;  /* 0x0000003802027812 */ /* 0x004fca00078eb8ff */
[----:B------:R2:W-:Y:S01]  /*07f0*/  STS [UR8+0x34], R2 ;  /* 0x00003402ff007988 */ /* 0x0005e20008000808 */
[----:B------:R-:W-:Y:S05]  /*0800*/  @P3 BRA `(.L_x_15) ;  /* 0x0000000000203947 */ /* 0x000fea0003800000 */
[----:B--2---:R-:W2:Y:S01]  /*0810*/  LDS R2, [UR8+0x8] ;  /* 0x00000808ff027984 */ /* 0x004ea20008000800 */
[----:B------:R-:W-:-:S05]  /*0820*/  IMAD.MOV.U32 R3, RZ, RZ, 0x780 ;  /* 0x00000780ff037424 */ /* 0x000fca00078e00ff */
[----:B--2---:R-:W-:-:S05]  /*0830*/  LOP3.LUT R2, R2, 0x300, R3, 0xd8, !PT ;  /* 0x0000030002027812 */ /* 0x004fca00078ed803 */
[----:B------:R5:W-:Y:S02]  /*0840*/  STS [UR8+0x8], R2 ;  /* 0x00000802ff007988 */ /* 0x000be40008000808 */
.L_x_14:
[----:B------:R-:W-:Y:S05]  /*0850*/  @P3 BRA `(.L_x_16) ;  /* 0x0000000000283947 */ /* 0x000fea0003800000 */
[----:B--2345:R-:W2:Y:S02]  /*0860*/  LDS R2, [UR8+0x8] ;  /* 0x00000808ff027984 */ /* 0x03cea40008000800 */
[----:B--2---:R-:W-:-:S05]  /*0870*/  LOP3.LUT R2, R2, 0x1800, RZ, 0xb8, !PT ;  /* 0x0000180002027812 */ /* 0x004fca00078eb8ff */
[----:B------:R3:W-:Y:S02]  /*0880*/  STS [UR8+0x8], R2 ;  /* 0x00000802ff007988 */ /* 0x0007e40008000808 */
.L_x_15:
[----:B------:R-:W-:Y:S05]  /*0890*/  @P3 BREAK.RELIABLE B0 ;  /* 0x0000000000003942 */ /* 0x000fea0003800100 */
[----:B------:R-:W-:Y:S05]  /*08a0*/  @P3 BRA `(.L_x_17) ;  /* 0x0000000000243947 */ /* 0x000fea0003800000 */
[----:B------:R-:W4:Y:S01]  /*08b0*/  LDS R3, [UR8+0x8] ;  /* 0x00000808ff037984 */ /* 0x000f220008000800 */
[----:B--23--:R-:W-:-:S05]  /*08c0*/  IMAD.MOV.U32 R2, RZ, RZ, 0x6000 ;  /* 0x00006000ff027424 */ /* 0x00cfca00078e00ff */
[----:B----4-:R-:W-:-:S04]  /*08d0*/  LOP3.LUT R2, R3, 0x4000, R2, 0xd8, !PT ;  /* 0x0000400003027812 */ /* 0x010fc800078ed802 */
[----:B------:R-:W-:-:S05]  /*08e0*/  LOP3.LUT R2, R2, 0x400000, RZ, 0xb8, !PT ;  /* 0x0040000002027812 */ /* 0x000fca00078eb8ff */
[----:B------:R2:W-:Y:S02]  /*08f0*/  STS [UR8+0x8], R2 ;  /* 0x00000802ff007988 */ /* 0x0005e40008000808 */
.L_x_16:
[----:B------:R-:W-:Y:S05]  /*0900*/  BSYNC.RELIABLE B0 ;  /* 0x0000000000007941 */ /* 0x000fea0003800100 */
.L_x_13:
[----:B--2345:R-:W2:Y:S02]  /*0910*/  @!P3 LDS R2, [UR8+0x8] ;  /* 0x00000808ff02b984 */ /* 0x03cea40008000800 */
[----:B--2---:R-:W-:-:S05]  /*0920*/  @!P3 LOP3.LUT R2, R2, 0x8000, RZ, 0xb8, !PT ;  /* 0x000080000202b812 */ /* 0x004fca00078eb8ff */
[----:B------:R4:W-:Y:S02]  /*0930*/  @!P3 STS [UR8+0x8], R2 ;  /* 0x00000802ff00b988 */ /* 0x0009e40008000808 */
.L_x_17:
[----:B------:R-:W-:Y:S05]  /*0940*/  BSYNC.RECONVERGENT B1 ;  /* 0x0000000000017941 */ /* 0x000fea0003800200 */
.L_x_12:
[----:B------:R-:W-:Y:S05]  /*0950*/  WARPSYNC.ALL ;  /* 0x0000000000007948 */ /* 0x000fea0003800000 */
[----:B------:R-:W-:Y:S01]  /*0960*/  NOP ;  /* 0x0000000000007918 */ /* 0x000fe20000000000 */
[----:B------:R-:W-:Y:S05]  /*0970*/  @P0 BRA `(.L_x_18) ;  /* 0x0000000000300947 */ /* 0x000fea0003800000 */
[----:B--234-:R-:W2:Y:S01]  /*0980*/  S2R R2, SR_LANEID ;  /* 0x0000000000027919 */ /* 0x01cea20000000000 */
[----:B------:R-:W-:Y:S05]  /*0990*/  WARPSYNC.ALL ;  /* 0x0000000000007948 */ /* 0x000fea0003800000 */
[----:B------:R-:W-:Y:S01]  /*09a0*/  NOP ;  /* 0x0000000000007918 */ /* 0x000fe20000000000 */
[----:B--2---:R-:W-:-:S05]  /*09b0*/  IMAD.SHL.U32 R5, R2, 0x4, RZ ;  /* 0x0000000402057824 */ /* 0x004fca00078e00ff */
[----:B------:R-:W2:Y:S01]  /*09c0*/  LDS R7, [R5+UR8] ;  /* 0x0000000805077984 */ /* 0x000ea20008000800 */
[----:B------:R-:W-:-:S05]  /*09d0*/  IADD3 R2, P1, PT, R5, UR24, RZ ;  /* 0x0000001805027c10 */ /* 0x000fca000ff3e0ff */
[----:B------:R-:W-:-:S05]  /*09e0*/  IMAD.X R3, RZ, RZ, UR25, P1 ;  /* 0x00000019ff037e24 */ /* 0x000fca00088e06ff */
[----:B--2---:R5:W2:Y:S01]  /*09f0*/  ATOMG.E.EXCH.STRONG.GPU PT, RZ, [R2], R7 ;  /* 0x0000000702ff73a8 */ /* 0x004aa200041ee100 */
[----:B------:R-:W-:-:S04]  /*0a00*/  DEPBAR {5,4,3,2,1,0} ;  /* 0x0000003f0000791a */ /* 0x000fc80000000000 */
[----:B------:R-:W3:Y:S02]  /*0a10*/  CCTL.E.C.LDCU.IV.DEEP [UR24] ;  /* 0x0000000018007540 */ /* 0x000ee40009c08000 */
[----:B---3--:R5:W-:Y:S01]  /*0a20*/  UTMACCTL.IV [UR24] ;  /* 0x00000000180079b9 */ /* 0x008be20008000000 */
[----:B------:R-:W-:Y:S01]  /*0a30*/  NOP ;  /* 0x0000000000007918 */ /* 0x000fe20000000000 */
.L_x_18:
[----:B------:R-:W-:Y:S05]  /*0a40*/  @P0 BRA `(.L_x_19) ;  /* 0x00000000000c0947 */ /* 0x000fea0003800000 */
[----:B------:R0:W-:Y:S01]  /*0a50*/  UTMACMDFLUSH ;  /* 0x00000000000079b7 */ /* 0x0001e20000000000 */
[----:B------:R-:W-:Y:S05]  /*0a60*/  @P0 BRA `(.L_x_19) ;  /* 0x0000000000040947 */ /* 0x000fea0003800000 */
[----:B------:R-:W-:-:S04]  /*0a70*/  DEPBAR.LE SB0, 0x0 ;  /* 0x000080000000791a */ /* 0x000fc80000000000 */
.L_x_19:
[----:B------:R-:W-:Y:S05]  /*0a80*/  WARPSYNC.ALL ;  /* 0x0000000000007948 */ /* 0x000fea0003800000 */
[----:B------:R-:W-:Y:S01]  /*0a90*/  NOP ;  /* 0x0000000000007918 */ /* 0x000fe20000000000 */
[----:B--2---:R-:W-:Y:S06]  /*0aa0*/  BAR.SYNC.DEFER_BLOCKING 0x0 ;  /* 0x0000000000007b1d */ /* 0x004fec0000010000 */
[----:B------:R-:W-:Y:S02]  /*0ab0*/  BSSY.RECONVERGENT B1, `(.L_x_20) ;  /* 0x000000b000017945 */ /* 0x000fe40003800200 */
[----:B------:R-:W-:Y:S06]  /*0ac0*/  BAR.SYNC.DEFER_BLOCKING 0x0 ;  /* 0x0000000000007b1d */ /* 0x000fec0000010000 */
[----:B------:R2:W-:Y:S01]  /*0ad0*/  @!P0 STS [R11], RZ ;  /* 0x000000ff0b008388 */ /* 0x0005e20000000800 */
[----:B------:R-:W-:Y:S01]  /*0ae0*/  NOP ;  /* 0x0000000000007918 */ /* 0x000fe20000000000 */
[----:B------:R-:W-:Y:S05]  /*0af0*/  @P3 BRA `(.L_x_21) ;  /* 0x0000000000183947 */ /* 0x000fea0003800000 */
[----:B---345:R-:W3:Y:S01]  /*0b00*/  LDS R2, [UR8+0x8] ;  /* 0x00000808ff027984 */ /* 0x038ee20008000800 */
[----:B------:R-:W4:Y:S01]  /*0b10*/  LDC.64 R6, c[0x0][0x388] ;  /* 0x0000e200ff067b82 */ /* 0x000f220000000a00 */
[----:B------:R-:W-:Y:S02]  /*0b20*/  IMAD.MOV.U32 R3, RZ, RZ, 0x70 ;  /* 0x00000070ff037424 */ /* 0x000fe400078e00ff */
[----:B----4-:R4:W-:Y:S03]  /*0b30*/  STS.64 [UR8], R6 ;  /* 0x00000006ff007988 */ /* 0x0109e60008000a08 */
[----:B---3--:R-:W-:-:S05]  /*0b40*/  LOP3.LUT R2, R2, 0x10, R3, 0xd8, !PT ;  /* 0x0000001002027812 */ /* 0x008fca00078ed803 */
[----:B------:R4:W-:Y:S02]  /*0b50*/  STS [UR8+0x8], R2 ;  /* 0x00000802ff007988 */ /* 0x0009e40008000808 */
.L_x_21:
[----:B-----5:R-:W-:Y:S05]  /*0b60*/  BSYNC.RECONVERGENT B1 ;  /* 0x0000000000017941 */ /* 0x020fea0003800200 */
.L_x_20:
[----:B------:R-:W-:Y:S04]  /*0b70*/  BSSY.RECONVERGENT B2, `(.L_x_22) ;  /* 0x000000f000027945 */ /* 0x000fe80003800200 */
[----:B------:R-:W-:Y:S04]  /*0b80*/  BSSY.RELIABLE B1, `(.L_x_23) ;  /* 0x000000c000017945 */ /* 0x000fe80003800100 */
[----:B------:R-:W-:Y:S05]  /*0b90*/  @P3 BRA `(.L_x_24) ;  /* 0x0000000000283947 */ /* 0x000fea0003800000 */
[----:B---34-:R-:W3:Y:S01]  /*0ba0*/  LDS R2, [UR8+0x34] ;  /* 0x00003408ff027984 */ /* 0x018ee20008000800 */
[----:B------:R-:W-:Y:S01]  /*0bb0*/  IMAD.MOV.U32 R3, RZ, RZ, 0x1f000000 ;  /* 0x1f000000ff037424 */ /* 0x000fe200078e00ff */
[----:B------:R-:W-:Y:S05]  /*0bc0*/  @P3 BREAK.RELIABLE B1 ;  /* 0x0000000000013942 */ /* 0x000fea0003800100 */
[----:B---3--:R-:W-:-:S05]  /*0bd0*/  LOP3.LUT R2, R2, 0xff000000, R3, 0xb8, !PT ;  /* 0xff00000002027812 */ /* 0x008fca00078eb803 */
[----:B------:R3:W-:Y:S01]  /*0be0*/  STS [UR8+0x34], R2 ;  /* 0x00003402ff007988 */ /* 0x0007e20008000808 */
[----:B------:R-:W-:Y:S05]  /*0bf0*/  @P3 BRA `(.L_x_25) ;  /* 0x0000000000183947 */ /* 0x000fea0003800000 */
[----:B---3--:R-:W3:Y:S01]  /*0c00*/  LDS R2, [UR8+0x38] ;  /* 0x00003808ff027984 */ /* 0x008ee20008000800 */
[----:B------:R-:W-:-:S05]  /*0c10*/  IMAD.MOV.U32 R3, RZ, RZ, 0xff ;  /* 0x000000ffff037424 */ /* 0x000fca00078e00ff */
[----:B---3--:R-:W-:-:S05]  /*0c20*/  LOP3.LUT R2, R2, 0xff, R3, 0xb8, !PT ;  /* 0x000000ff02027812 */ /* 0x008fca00078eb803 */
[----:B------:R5:W-:Y:S02]  /*0c30*/  STS [UR8+0x38], R2 ;  /* 0x00003802ff007988 */ /* 0x000be40008000808 */
.L_x_24:
[----:B------:R-:W-:Y:S05]  /*0c40*/  BSYNC.RELIABLE B1 ;  /* 0x0000000000017941 */ /* 0x000fea0003800100 */
.L_x_23:
[----:B------:R2:W-:Y:S02]  /*0c50*/  @!P3 STS [UR8+0x20], R12 ;  /* 0x0000200cff00b988 */ /* 0x0005e40008000808 */
.L_x_25:
[----:B------:R-:W-:Y:S05]  /*0c60*/  BSYNC.RECONVERGENT B2 ;  /* 0x0000000000027941 */ /* 0x000fea0003800200 */
.L_x_22:
[----:B------:R-:W-:Y:S05]  /*0c70*/  WARPSYNC.ALL ;  /* 0x0000000000007948 */ /* 0x000fea0003800000 */
[----:B------:R-:W-:Y:S01]  /*0c80*/  NOP ;  /* 0x0000000000007918 */ /* 0x000fe20000000000 */
[----:B------:R-:W2:Y:S01]  /*0c90*/  LDC R5, c[0x0][0x39c] ;  /* 0x0000e700ff057b82 */ /* 0x000ea20000000800 */
[----:B------:R-:W-:Y:S01]  /*0ca0*/  BSSY.RECONVERGENT B2, `(.L_x_26) ;  /* 0x0000010000027945 */ /* 0x000fe20003800200 */
[----:B--2---:R-:W-:-:S05]  /*0cb0*/  VIADD R5, R5, 0xffffffff ;  /* 0xffffffff05057836 */ /* 0x004fca0000000000 */
[----:B------:R2:W-:Y:S01]  /*0cc0*/  @!P3 STS [UR8+0x24], R5 ;  /* 0x00002405ff00b988 */ /* 0x0005e20008000808 */
[----:B------:R-:W-:Y:S05]  /*0cd0*/  @P3 BRA `(.L_x_27) ;  /* 0x0000000000303947 */ /* 0x000fea0003800000 */
[----:B------:R-:W2:Y:S01]  /*0ce0*/  LDS R3, [UR8+0x34] ;  /* 0x00003408ff037984 */ /* 0x000ea20008000800 */
[----:B----4-:R-:W4:Y:S03]  /*0cf0*/  LDC.64 R6, c[0x0][0x3b0] ;  /* 0x0000ec00ff067b82 */ /* 0x010f260000000a00 */
[----:B---3-5:R-:W3:Y:S01]  /*0d00*/  LDS R2, [UR8+0x1c] ;  /* 0x00001c08ff027984 */ /* 0x028ee20008000800 */
        /* <DEDUP_REMOVED lines=9> */
.L_x_27:
[----:B------:R-:W-:Y:S05]  /*0da0*/  BSYNC.RECONVERGENT B2 ;  /* 0x0000000000027941 */ /* 0x000fea0003800200 */
.L_x_26:
[----:B------:R-:W-:Y:S04]  /*0db0*/  BSSY.RECONVERGENT B3, `(.L_x_28) ;  /* 0x000001a000037945 */ /* 0x000fe80003800200 */
[----:B------:R-:W-:Y:S04]  /*0dc0*/  BSSY.RELIABLE B2, `(.L_x_29) ;  /* 0x0000015000027945 */ /* 0x000fe80003800100 */
[----:B------:R-:W-:Y:S05]  /*0dd0*/  @P3 BRA `(.L_x_30) ;  /* 0x0000000000203947 */ /* 0x000fea0003800000 */
[----:B---345:R-:W3:Y:S02]  /*0de0*/  LDS R2, [UR8+0x34] ;  /* 0x00003408ff027984 */ /* 0x038ee40008000800 */
[----:B---3--:R-:W-:-:S05]  /*0df0*/  LOP3.LUT R2, R2, 0x38, RZ, 0xb8, !PT ;  /* 0x0000003802027812 */ /* 0x008fca00078eb8ff */
[----:B------:R3:W-:Y:S01]  /*0e00*/  STS [UR8+0x34], R2 ;  /* 0x00003402ff007988 */ /* 0x0007e20008000808 */
[----:B------:R-:W-:Y:S05]  /*0e10*/  @P3 BRA `(.L_x_31) ;  /* 0x0000000000203947 */ /* 0x000fea0003800000 */
[----:B---3--:R-:W3:Y:S01]  /*0e20*/  LDS R2, [UR8+0x8] ;  /* 0x00000808ff027984 */ /* 0x008ee20008000800 */
[----:B------:R-:W-:-:S05]  /*0e30*/  IMAD.MOV.U32 R3, RZ, RZ, 0x780 ;  /* 0x00000780ff037424 */ /* 0x000fca00078e00ff */
[----:B---3--:R-:W-:-:S05]  /*0e40*/  LOP3.LUT R2, R2, 0x300, R3, 0xd8, !PT ;  /* 0x0000030002027812 */ /* 0x008fca00078ed803 */
[----:B------:R3:W-:Y:S02]  /*0e50*/  STS [UR8+0x8], R2 ;  /* 0x00000802ff007988 */ /* 0x0007e40008000808 */
.L_x_30:
[----:B------:R-:W-:Y:S05]  /*0e60*/  @P3 BRA `(.L_x_32) ;  /* 0x0000000000283947 */ /* 0x000fea0003800000 */
[----:B---345:R-:W3:Y:S02]  /*0e70*/  LDS R2, [UR8+0x8] ;  /* 0x00000808ff027984 */ /* 0x038ee40008000800 */
[----:B---3--:R-:W-:-:S05]  /*0e80*/  LOP3.LUT R2, R2, 0x1800, RZ, 0xb8, !PT ;  /* 0x0000180002027812 */ /* 0x008fca00078eb8ff */
[----:B------:R4:W-:Y:S02]  /*0e90*/  STS [UR8+0x8], R2 ;  /* 0x00000802ff007988 */ /* 0x0009e40008000808 */
.L_x_31:
[----:B------:R-:W-:Y:S05]  /*0ea0*/  @P3 BREAK.RELIABLE B2 ;  /* 0x0000000000023942 */ /* 0x000fea0003800100 */
[----:B------:R-:W-:Y:S05]  /*0eb0*/  @P3 BRA `(.L_x_33) ;  /* 0x0000000000243947 */ /* 0x000fea0003800000 */
[----:B---34-:R-:W3:Y:S01]  /*0ec0*/  LDS R2, [UR8+0x8] ;  /* 0x00000808ff027984 */ /* 0x018ee20008000800 */
[----:B------:R-:W-:-:S05]  /*0ed0*/  IMAD.MOV.U32 R3, RZ, RZ, 0x6000 ;  /* 0x00006000ff037424 */ /* 0x000fca00078e00ff */
[----:B---3--:R-:W-:-:S04]  /*0ee0*/  LOP3.LUT R2, R2, 0x4000, R3, 0xd8, !PT ;  /* 0x0000400002027812 */ /* 0x008fc800078ed803 */
[----:B------:R-:W-:-:S05]  /*0ef0*/  LOP3.LUT R2, R2, 0x400000, RZ, 0xb8, !PT ;  /* 0x0040000002027812 */ /* 0x000fca00078eb8ff */
[----:B------:R3:W-:Y:S02]  /*0f00*/  STS [UR8+0x8], R2 ;  /* 0x00000802ff007988 */ /* 0x0007e40008000808 */
.L_x_32:
[----:B------:R-:W-:Y:S05]  /*0f10*/  BSYNC.RELIABLE B2 ;  /* 0x0000000000027941 */ /* 0x000fea0003800100 */
.L_x_29:
[----:B---345:R-:W3:Y:S02]  /*0f20*/  @!P3 LDS R2, [UR8+0x8] ;  /* 0x00000808ff02b984 */ /* 0x038ee40008000800 */
[----:B---3--:R-:W-:-:S05]  /*0f30*/  @!P3 LOP3.LUT R2, R2, 0x8000, RZ, 0xb8, !PT ;  /* 0x000080000202b812 */ /* 0x008fca00078eb8ff */
[----:B------:R5:W-:Y:S02]  /*0f40*/  @!P3 STS [UR8+0x8], R2 ;  /* 0x00000802ff00b988 */ /* 0x000be40008000808 */
.L_x_33:
[----:B------:R-:W-:Y:S05]  /*0f50*/  BSYNC.RECONVERGENT B3 ;  /* 0x0000000000037941 */ /* 0x000fea0003800200 */
.L_x_28:
[----:B------:R-:W-:Y:S05]  /*0f60*/  WARPSYNC.ALL ;  /* 0x0000000000007948 */ /* 0x000fea0003800000 */
[----:B------:R-:W-:Y:S01]  /*0f70*/  NOP ;  /* 0x0000000000007918 */ /* 0x000fe20000000000 */
[----:B------:R-:W-:-:S04]  /*0f80*/  UIADD3 UR5, UPT, UPT, UR4, 0x80, URZ ;  /* 0x0000008004057890 */ /* 0x000fc8000fffe0ff */
[----:B------:R-:W-:-:S04]  /*0f90*/  UIADD3 UR26, UP0, UPT, UR5, UR20, URZ ;  /* 0x00000014051a7290 */ /* 0x000fc8000ff1e0ff */
[----:B------:R-:W-:Y:S01]  /*0fa0*/  ULEA.HI.X.SX32 UR27, UR5, UR21, 0x1, UP0 ;  /* 0x00000015051b7291 */ /* 0x000fe200080f0eff */
[----:B------:R-:W-:Y:S11]  /*0fb0*/  @P0 BRA `(.L_x_34) ;  /* 0x0000000000300947 */ /* 0x000ff60003800000 */
[----:B---345:R-:W3:Y:S01]  /*0fc0*/  S2R R2, SR_LANEID ;  /* 0x0000000000027919 */ /* 0x038ee20000000000 */
[----:B------:R-:W-:Y:S05]  /*0fd0*/  WARPSYNC.ALL ;  /* 0x0000000000007948 */ /* 0x000fea0003800000 */
[----:B------:R-:W-:Y:S01]  /*0fe0*/  NOP ;  /* 0x0000000000007918 */ /* 0x000fe20000000000 */
[----:B---3--:R-:W-:-:S05]  /*0ff0*/  IMAD.SHL.U32 R6, R2, 0x4, RZ ;  /* 0x0000000402067824 */ /* 0x008fca00078e00ff */
[----:B------:R-:W3:Y:S01]  /*1000*/  LDS R7, [R6+UR8] ;  /* 0x0000000806077984 */ /* 0x000ee20008000800 */
[----:B------:R-:W-:-:S05]  /*1010*/  IADD3 R2, P1, PT, R6, UR26, RZ ;  /* 0x0000001a06027c10 */ /* 0x000fca000ff3e0ff */
[----:B------:R-:W-:-:S05]  /*1020*/  IMAD.X R3, RZ, RZ, UR27, P1 ;  /* 0x0000001bff037e24 */ /* 0x000fca00088e06ff */
[----:B---3--:R3:W4:Y:S01]  /*1030*/  ATOMG.E.EXCH.STRONG.GPU PT, RZ, [R2], R7 ;  /* 0x0000000702ff73a8 */ /* 0x00872200041ee100 */
[----:B------:R-:W-:-:S04]  /*1040*/  DEPBAR {5,4,3,2,1,0} ;  /* 0x0000003f0000791a */ /* 0x000fc80000000000 */
[----:B------:R-:W5:Y:S02]  /*1050*/  CCTL.E.C.LDCU.IV.DEEP [UR26] ;  /* 0x000000001a007540 */ /* 0x000f640009c08000 */
[----:B-----5:R3:W-:Y:S01]  /*1060*/  UTMACCTL.IV [UR26] ;  /* 0x000000001a0079b9 */ /* 0x0207e20008000000 */
[----:B------:R-:W-:Y:S01]  /*1070*/  NOP ;  /* 0x0000000000007918 */ /* 0x000fe20000000000 */
.L_x_34:
[----:B------:R-:W-:Y:S05]  /*1080*/  @P0 BRA `(.L_x_35) ;  /* 0x00000000000c0947 */ /* 0x000fea0003800000 */
[----:B------:R0:W-:Y:S01]  /*1090*/  UTMACMDFLUSH ;  /* 0x00000000000079b7 */ /* 0x0001e20000000000 */
[----:B------:R-:W-:Y:S05]  /*10a0*/  @P0 BRA `(.L_x_35) ;  /* 0x0000000000040947 */ /* 0x000fea0003800000 */
[----:B------:R-:W-:-:S04]  /*10b0*/  DEPBAR.LE SB0, 0x0 ;  /* 0x000080000000791a */ /* 0x000fc80000000000 */
.L_x_35:
[----:B------:R-:W-:Y:S05]  /*10c0*/  WARPSYNC.ALL ;  /* 0x0000000000007948 */ /* 0x000fea0003800000 */
[----:B------:R-:W-:Y:S01]  /*10d0*/  NOP ;  /* 0x0000000000007918 */ /* 0x000fe20000000000 */
[----:B----4-:R-:W-:Y:S06]  /*10e0*/  BAR.SYNC.DEFER_BLOCKING 0x0 ;  /* 0x0000000000007b1d */ /* 0x010fec0000010000 */
[----:B------:R-:W-:Y:S02]  /*10f0*/  BSSY.RECONVERGENT B3, `(.L_x_36) ;  /* 0x000000b000037945 */ /* 0x000fe40003800200 */
[----:B------:R-:W-:Y:S06]  /*1100*/  BAR.SYNC.DEFER_BLOCKING 0x0 ;  /* 0x0000000000007b1d */ /* 0x000fec0000010000 */
[----:B------:R4:W-:Y:S01]  /*1110*/  @!P0 STS [R11], RZ ;  /* 0x000000ff0b008388 */ /* 0x0009e20000000800 */
[----:B------:R-:W-:Y:S01]  /*1120*/  NOP ;  /* 0x0000000000007918 */ /* 0x000fe20000000000 */
[----:B------:R-:W-:Y:S05]  /*1130*/  @P3 BRA `(.L_x_37) ;  /* 0x0000000000183947 */ /* 0x000fea0003800000 */
[----:B---3-5:R-:W3:Y:S01]  /*1140*/  LDS R2, [UR8+0x8] ;  /* 0x00000808ff027984 */ /* 0x028ee20008000800 */
[----:B------:R-:W5:Y:S01]  /*1150*/  LDC.64 R6, c[0x0][0x390] ;  /* 0x0000e400ff067b82 */ /* 0x000f620000000a00 */
[----:B------:R-:W-:Y:S02]  /*1160*/  IMAD.MOV.U32 R3, RZ, RZ, 0x70 ;  /* 0x00000070ff037424 */ /* 0x000fe400078e00ff */
[----:B-----5:R5:W-:Y:S03]  /*1170*/  STS.64 [UR8], R6 ;  /* 0x00000006ff007988 */ /* 0x020be60008000a08 */
[----:B---3--:R-:W-:-:S05]  /*1180*/  LOP3.LUT R2, R2, 0x10, R3, 0xd8, !PT ;  /* 0x0000001002027812 */ /* 0x008fca00078ed803 */
[----:B------:R5:W-:Y:S02]  /*1190*/  STS [UR8+0x8], R2 ;  /* 0x00000802ff007988 */ /* 0x000be40008000808 */
.L_x_37:
[----:B---3--:R-:W-:Y:S05]  /*11a0*/  BSYNC.RECONVERGENT B3 ;  /* 0x0000000000037941 */ /* 0x008fea0003800200 */
.L_x_36:
[----:B------:R-:W-:Y:S04]  /*11b0*/  BSSY.RECONVERGENT B4, `(.L_x_38) ;  /* 0x0000011000047945 */ /* 0x000fe80003800200 */
[----:B------:R-:W-:Y:S04]  /*11c0*/  BSSY.RELIABLE B3, `(.L_x_39) ;  /* 0x000000e000037945 */ /* 0x000fe80003800100 */
[----:B------:R-:W-:Y:S05]  /*11d0*/  @P3 BRA `(.L_x_40) ;  /* 0x0000000000243947 */ /* 0x000fea0003800000 */
[----:B-----5:R-:W3:Y:S01]  /*11e0*/  LDS R2, [UR8+0x34] ;  /* 0x00003408ff027984 */ /* 0x020ee20008000800 */
[----:B------:R-:W-:-:S05]  /*11f0*/  IMAD.MOV.U32 R3, RZ, RZ, 0x3f000000 ;  /* 0x3f000000ff037424 */ /* 0x000fca00078e00ff */
[----:B---3--:R-:W-:-:S05]  /*1200*/  LOP3.LUT R2, R2, 0xff000000, R3, 0xb8, !PT ;  /* 0xff00000002027812 */ /* 0x008fca00078eb803 */
[----:B------:R3:W-:Y:S01]  /*1210*/  STS [UR8+0x34], R2 ;  /* 0x00003402ff007988 */ /* 0x0007e20008000808 */
[----:B------:R-:W-:Y:S05]  /*1220*/  @P3 BRA `(.L_x_41) ;  /* 0x00000000001c3947 */ /* 0x000fea0003800000 */
[----:B---3--:R-:W3:Y:S01]  /*1230*/  LDS R2, [UR8+0x38] ;  /* 0x00003808ff027984 */ /* 0x008ee20008000800 */
[----:B------:R-:W-:-:S05]  /*1240*/  IMAD.MOV.U32 R3, RZ, RZ, 0x3f ;  /* 0x0000003fff037424 */ /* 0x000fca00078e00ff */
[----:B---3--:R-:W-:-:S05]  /*1250*/  LOP3.LUT R2, R2, 0xff, R3, 0xb8, !PT ;  /* 0x000000ff02027812 */ /* 0x008fca00078eb803 */
[----:B------:R3:W-:Y:S02]  /*1260*/  STS [UR8+0x38], R2 ;  /* 0x00003802ff007988 */ /* 0x0007e40008000808 */
.L_x_40:
[----:B------:R-:W-:Y:S05]  /*1270*/  @P3 BREAK.RELIABLE B3 ;  /* 0x0000000000033942 */ /* 0x000fea0003800100 */
[----:B------:R-:W-:Y:S05]  /*1280*/  @P3 BRA `(.L_x_42) ;  /* 0x00000000000c3947 */ /* 0x000fea0003800000 */
[----:B------:R2:W-:Y:S02]  /*1290*/  STS [UR8+0x20], R5 ;  /* 0x00002005ff007988 */ /* 0x0005e40008000808 */
.L_x_41:
[----:B------:R-:W-:Y:S05]  /*12a0*/  BSYNC.RELIABLE B3 ;  /* 0x0000000000037941 */ /* 0x000fea0003800100 */
.L_x_39:
[----:B------:R2:W-:Y:S02]  /*12b0*/  @!P3 STS [UR8+0x24], R4 ;  /* 0x00002404ff00b988 */ /* 0x0005e40008000808 */
.L_x_42:
[----:B------:R-:W-:Y:S05]  /*12c0*/  BSYNC.RECONVERGENT B4 ;  /* 0x0000000000047941 */ /* 0x000fea0003800200 */
.L_x_38:
[----:B------:R-:W-:Y:S05]  /*12d0*/  WARPSYNC.ALL ;  /* 0x0000000000007948 */ /* 0x000fea0003800000 */
[----:B------:R-:W-:Y:S01]  /*12e0*/  NOP ;  /* 0x0000000000007918 */ /* 0x000fe20000000000 */
[----:B------:R-:W-:Y:S04]  /*12f0*/  BSSY.RECONVERGENT B4, `(.L_x_43) ;  /* 0x000000e000047945 */ /* 0x000fe80003800200 */
[----:B------:R-:W-:Y:S05]  /*1300*/  @P3 BRA `(.L_x_44) ;  /* 0x0000000000303947 */ /* 0x000fea0003800000 */
[----:B------:R-:W2:Y:S02]  /*1310*/  LDS R3, [UR8+0x34] ;  /* 0x00003408ff037984 */ /* 0x000ea40008000800 */
[----:B--2---:R-:W2:Y:S02]  /*1320*/  LDC.64 R4, c[0x0][0x3b8] ;  /* 0x0000ee00ff047b82 */ /* 0x004ea40000000a00 */
[----:B---3-5:R-:W3:Y:S01]  /*1330*/  LDS R2, [UR8+0x1c] ;  /* 0x00001c08ff027984 */ /* 0x028ee20008000800 */
[C---:B--2---:R-:W-:Y:S01]  /*1340*/  SHF.L.U64.HI R5, R4.reuse, 0x1, R5 ;  /* 0x0000000104057819 */ /* 0x044fe20000010205 */
[----:B------:R-:W-:-:S03]  /*1350*/  IMAD.SHL.U32 R4, R4, 0x2, RZ ;  /* 0x0000000204047824 */ /* 0x000fc600078e00ff */
[--C-:B------:R-:W-:Y:S02]  /*1360*/  SHF.R.U32.HI R7, RZ, 0x4, R5.reuse ;  /* 0x00000004ff077819 */ /* 0x100fe40000011605 */
[----:B------:R-:W-:-:S05]  /*1370*/  SHF.R.U64 R4, R4, 0x4, R5 ;  /* 0x0000000404047819 */ /* 0x000fca0000001205 */
[----:B------:R2:W-:Y:S01]  /*1380*/  STS [UR8+0xc], R4 ;  /* 0x00000c04ff007988 */ /* 0x0005e20008000808 */
[----:B------:R-:W-:Y:S02]  /*1390*/  LOP3.LUT R3, R3, 0x7, RZ, 0xb8, !PT ;  /* 0x0000000703037812 */ /* 0x000fe400078eb8ff */
[----:B---3--:R-:W-:-:S03]  /*13a0*/  LOP3.LUT R2, R2, 0xf, R7, 0xb8, !PT ;  /* 0x0000000f02027812 */ /* 0x008fc600078eb807 */
[----:B------:R2:W-:Y:S04]  /*13b0*/  STS [UR8+0x34], R3 ;  /* 0x00003403ff007988 */ /* 0x0005e80008000808 */
[----:B------:R2:W-:Y:S02]  /*13c0*/  STS [UR8+0x1c], R2 ;  /* 0x00001c02ff007988 */ /* 0x0005e40008000808 */
.L_x_44:
[----:B------:R-:W-:Y:S05]  /*13d0*/  BSYNC.RECONVERGENT B4 ;  /* 0x0000000000047941 */ /* 0x000fea0003800200 */
.L_x_43:
[----:B------:R-:W-:Y:S04]  /*13e0*/  BSSY.RECONVERGENT B5, `(.L_x_45) ;  /* 0x000001a000057945 */ /* 0x000fe80003800200 */
[----:B------:R-:W-:Y:S04]  /*13f0*/  BSSY.RELIABLE B4, `(.L_x_46) ;  /* 0x0000015000047945 */ /* 0x000fe80003800100 */
[----:B------:R-:W-:Y:S05]  /*1400*/  @P3 BRA `(.L_x_47) ;  /* 0x0000000000203947 */ /* 0x000fea0003800000 */
[----:B--23-5:R-:W2:Y:S02]  /*1410*/  LDS R2, [UR8+0x34] ;  /* 0x00003408ff027984 */ /* 0x02cea40008000800 */
[----:B--2---:R-:W-:-:S05]  /*1420*/  LOP3.LUT R2, R2, 0x38, RZ, 0xb8, !PT ;  /* 0x0000003802027812 */ /* 0x004fca00078eb8ff */
[----:B------:R2:W-:Y:S01]  /*1430*/  STS [UR8+0x34], R2 ;  /* 0x00003402ff007988 */ /* 0x0005e20008000808 */
[----:B------:R-:W-:Y:S05]  /*1440*/  @P3 BRA `(.L_x_48) ;  /* 0x0000000000203947 */ /* 0x000fea0003800000 */
[----:B--2---:R-:W2:Y:S01]  /*1450*/  LDS R2, [UR8+0x8] ;  /* 0x00000808ff027984 */ /* 0x004ea20008000800 */
[----:B------:R-:W-:-:S05]  /*1460*/  IMAD.MOV.U32 R3, RZ, RZ, 0x780 ;  /* 0x00000780ff037424 */ /* 0x000fca00078e00ff */
[----:B--2---:R-:W-:-:S05]  /*1470*/  LOP3.LUT R2, R2, 0x300, R3, 0xd8, !PT ;  /* 0x0000030002027812 */ /* 0x004fca00078ed803 */
[----:B------:R2:W-:Y:S02]  /*1480*/  STS [UR8+0x8], R2 ;  /* 0x00000802ff007988 */ /* 0x0005e40008000808 */
.L_x_47:
[----:B------:R-:W-:Y:S05]  /*1490*/  @P3 BRA `(.L_x_49) ;  /* 0x0000000000283947 */ /* 0x000fea0003800000 */
[----:B--23-5:R-:W2:Y:S02]  /*14a0*/  LDS R2, [UR8+0x8] ;  /* 0x00000808ff027984 */ /* 0x02cea40008000800 */
[----:B--2---:R-:W-:-:S05]  /*14b0*/  LOP3.LUT R2, R2, 0x1800, RZ, 0xb8, !PT ;  /* 0x0000180002027812 */ /* 0x004fca00078eb8ff */
[----:B------:R3:W-:Y:S02]  /*14c0*/  STS [UR8+0x8], R2 ;  /* 0x00000802ff007988 */ /* 0x0007e40008000808 */
.L_x_48:
[----:B------:R-:W-:Y:S05]  /*14d0*/  @P3 BREAK.RELIABLE B4 ;  /* 0x0000000000043942 */ /* 0x000fea0003800100 */
[----:B------:R-:W-:Y:S05]  /*14e0*/  @P3 BRA `(.L_x_50) ;  /* 0x0000000000243947 */ /* 0x000fea0003800000 */
[----:B--23--:R-:W2:Y:S01]  /*14f0*/  LDS R2, [UR8+0x8] ;  /* 0x00000808ff027984 */ /* 0x00cea20008000800 */
[----:B------:R-:W-:-:S05]  /*1500*/  IMAD.MOV.U32 R3, RZ, RZ, 0x6000 ;  /* 0x00006000ff037424 */ /* 0x000fca00078e00ff */
[----:B--2---:R-:W-:-:S04]  /*1510*/  LOP3.LUT R2, R2, 0x6000, R3, 0xd8, !PT ;  /* 0x0000600002027812 */ /* 0x004fc800078ed803 */
[----:B------:R-:W-:-:S05]  /*1520*/  LOP3.LUT R2, R2, 0x400000, RZ, 0xb8, !PT ;  /* 0x0040000002027812 */ /* 0x000fca00078eb8ff */
[----:B------:R2:W-:Y:S02]  /*1530*/  STS [UR8+0x8], R2 ;  /* 0x00000802ff007988 */ /* 0x0005e40008000808 */
.L_x_49:
[----:B------:R-:W-:Y:S05]  /*1540*/  BSYNC.RELIABLE B4 ;  /* 0x0000000000047941 */ /* 0x000fea0003800100 */
.L_x_46:
[----:B--23-5:R-:W2:Y:S02]  /*1550*/  @!P3 LDS R2, [UR8+0x8] ;  /* 0x00000808ff02b984 */ /* 0x02cea40008000800 */
[----:B--2---:R-:W-:-:S05]  /*1560*/  @!P3 LOP3.LUT R2, R2, 0x8000, RZ, 0xb8, !PT ;  /* 0x000080000202b812 */ /* 0x004fca00078eb8ff */
[----:B------:R5:W-:Y:S02]  /*1570*/  @!P3 STS [UR8+0x8], R2 ;  /* 0x00000802ff00b988 */ /* 0x000be40008000808 */
.L_x_50:
[----:B------:R-:W-:Y:S05]  /*1580*/  BSYNC.RECONVERGENT B5 ;  /* 0x0000000000057941 */ /* 0x000fea0003800200 */
.L_x_45:
[----:B------:R-:W-:Y:S05]  /*1590*/  WARPSYNC.ALL ;  /* 0x0000000000007948 */ /* 0x000fea0003800000 */
[----:B------:R-:W-:Y:S01]  /*15a0*/  NOP ;  /* 0x0000000000007918 */ /* 0x000fe20000000000 */
[----:B------:R-:W-:-:S04]  /*15b0*/  UIADD3 UR4, UPT, UPT, UR4, 0x100, URZ ;  /* 0x0000010004047890 */ /* 0x000fc8000fffe0ff */
[----:B------:R-:W-:-:S04]  /*15c0*/  UIADD3 UR20, UP0, UPT, UR4, UR20, URZ ;  /* 0x0000001404147290 */ /* 0x000fc8000ff1e0ff */
[----:B------:R-:W-:Y:S01]  /*15d0*/  ULEA.HI.X.SX32 UR21, UR4, UR21, 0x1, UP0 ;  /* 0x0000001504157291 */ /* 0x000fe200080f0eff */
[----:B------:R-:W-:Y:S11]  /*15e0*/  @P0 BRA `(.L_x_51) ;  /* 0x0000000000300947 */ /* 0x000ff60003800000 */
[----:B--23-5:R-:W2:Y:S01]  /*15f0*/  S2R R2, SR_LANEID ;  /* 0x0000000000027919 */ /* 0x02cea20000000000 */
[----:B------:R-:W-:Y:S05]  /*1600*/  WARPSYNC.ALL ;  /* 0x0000000000007948 */ /* 0x000fea0003800000 */
[----:B------:R-:W-:Y:S01]  /*1610*/  NOP ;  /* 0x0000000000007918 */ /* 0x000fe20000000000 */
[----:B--2---:R-:W-:-:S05]  /*1620*/  IMAD.SHL.U32 R4, R2, 0x4, RZ ;  /* 0x0000000402047824 */ /* 0x004fca00078e00ff */
[----:B------:R-:W2:Y:S01]  /*1630*/  LDS R5, [R4+UR8] ;  /* 0x0000000804057984 */ /* 0x000ea20008000800 */
[----:B------:R-:W-:-:S05]  /*1640*/  IADD3 R2, P1, PT, R4, UR20, RZ ;  /* 0x0000001404027c10 */ /* 0x000fca000ff3e0ff */
[----:B------:R-:W-:-:S05]  /*1650*/  IMAD.X R3, RZ, RZ, UR21, P1 ;  /* 0x00000015ff037e24 */ /* 0x000fca00088e06ff */
[----:B--2---:R2:W3:Y:S01]  /*1660*/  ATOMG.E.EXCH.STRONG.GPU PT, RZ, [R2], R5 ;  /* 0x0000000502ff73a8 */ /* 0x0044e200041ee100 */
[----:B------:R-:W-:-:S04]  /*1670*/  DEPBAR {5,4,3,2,1,0} ;  /* 0x0000003f0000791a */ /* 0x000fc80000000000 */
[----:B------:R-:W5:Y:S02]  /*1680*/  CCTL.E.C.LDCU.IV.DEEP [UR20] ;  /* 0x0000000014007540 */ /* 0x000f640009c08000 */
[----:B-----5:R2:W-:Y:S01]  /*1690*/  UTMACCTL.IV [UR20] ;  /* 0x00000000140079b9 */ /* 0x0205e20008000000 */
[----:B------:R-:W-:Y:S01]  /*16a0*/  NOP ;  /* 0x0000000000007918 */ /* 0x000fe20000000000 */
.L_x_51:
[----:B------:R-:W-:Y:S05]  /*16b0*/  @P0 BRA `(.L_x_52) ;  /* 0x00000000000c0947 */ /* 0x000fea0003800000 */
[----:B------:R0:W-:Y:S01]  /*16c0*/  UTMACMDFLUSH ;  /* 0x00000000000079b7 */ /* 0x0001e20000000000 */
[----:B------:R-:W-:Y:S05]  /*16d0*/  @P0 BRA `(.L_x_52) ;  /* 0x0000000000040947 */ /* 0x000fea0003800000 */
[----:B------:R-:W-:-:S04]  /*16e0*/  DEPBAR.LE SB0, 0x0 ;  /* 0x000080000000791a */ /* 0x000fc80000000000 */
.L_x_52:
[----:B------:R-:W-:Y:S05]  /*16f0*/  WARPSYNC.ALL ;  /* 0x0000000000007948 */ /* 0x000fea0003800000 */
[----:B------:R-:W-:Y:S01]  /*1700*/  NOP ;  /* 0x0000000000007918 */ /* 0x000fe20000000000 */
[----:B---3--:R-:W-:Y:S01]  /*1710*/  BAR.SYNC.DEFER_BLOCKING 0x0 ;  /* 0x0000000000007b1d */ /* 0x008fe20000010000 */
[----:B--2--5:R-:W-:Y:S01]  /*1720*/  SHF.R.U32.HI R2, RZ, 0x5, R0 ;  /* 0x00000005ff027819 */ /* 0x024fe20000011600 */
[----:B------:R-:W-:-:S03]  /*1730*/  USHF.L.U32 UR15, UR15, 0x8, URZ ;  /* 0x000000080f0f7899 */ /* 0x000fc600080006ff */
[----:B------:R-:W-:Y:S01]  /*1740*/  R2UR UR22, R2 ;  /* 0x00000000021672ca */ /* 0x000fe200000e0000 */
[----:B------:R-:W-:Y:S01]  /*1750*/  VOTEU.ALL UP0, P3 ;  /* 0x0000000000ff7886 */ /* 0x000fe20001800000 */
[----:B------:R-:W-:Y:S01]  /*1760*/  UMOV UR4, 0x1 ;  /* 0x0000000100047882 */ /* 0x000fe20000000000 */
[----:B------:R-:W-:Y:S01]  /*1770*/  VOTEU.ALL UP1, P3 ;  /* 0x0000000000ff7886 */ /* 0x000fe20001820000 */
[----:B------:R-:W-:Y:S02]  /*1780*/  BSSY.RECONVERGENT B5, `(.L_x_53) ;  /* 0x0000018000057945 */ /* 0x000fe40003800200 */
[----:B------:R-:W-:-:S04]  /*1790*/  @!UP0 UIADD3 UR10, UPT, UPT, -UR4, 0x100000, URZ ;  /* 0x00100000040a8890 */ /* 0x000fc8000fffe1ff */
[----:B------:R-:W-:Y:S02]  /*17a0*/  @!UP0 USHF.L.U32 UR11, UR10, 0xb, URZ ;  /* 0x0000000b0a0b8899 */ /* 0x000fe400080006ff */
[----:B------:R-:W-:Y:S02]  /*17b0*/  @!UP0 USHF.L.U32 UR10, UR10, 0x1, URZ ;  /* 0x000000010a0a8899 */ /* 0x000fe400080006ff */
[----:B------:R-:W-:-:S04]  /*17c0*/  @!UP0 UIADD3 UR4, UPT, UPT, -UR4, 0x100000, URZ ;  /* 0x0010000004048890 */ /* 0x000fc8000fffe1ff */
[----:B------:R-:W-:Y:S02]  /*17d0*/  @!UP0 USHF.L.U32 UR5, UR4, 0xb, URZ ;  /* 0x0000000b04058899 */ /* 0x000fe400080006ff */
[----:B------:R-:W-:Y:S01]  /*17e0*/  @!UP0 USHF.L.U32 UR4, UR4, 0x1, URZ ;  /* 0x0000000104048899 */ /* 0x000fe200080006ff */
[----:B------:R-:W-:Y:S01]  /*17f0*/  VOTEU.ALL UP0, P3 ;  /* 0x0000000000ff7886 */ /* 0x000fe20001800000 */
[----:B------:R-:W2:Y:S04]  /*1800*/  FENCE.VIEW.ASYNC.S ;  /* 0x00000000000073c6 */ /* 0x000ea80000000000 */
[----:B--2---:R2:W3:Y:S06]  /*1810*/  @!UP0 SYNCS.EXCH.64 URZ, [UR8+0x14000], UR10 ;  /* 0x0140000a08ff85b2 */ /* 0x0044ec0008000100 */
[----:B------:R2:W3:Y:S02]  /*1820*/  @!UP1 SYNCS.EXCH.64 URZ, [UR8+0x14020], UR4 ;  /* 0x0140200408ff95b2 */ /* 0x0004e40008000100 */
[----:B---3--:R-:W-:Y:S06]  /*1830*/  BAR.SYNC.DEFER_BLOCKING 0x0 ;  /* 0x0000000000007b1d */ /* 0x008fec0000010000 */
[----:B------:R-:W-:Y:S05]  /*1840*/  @P3 BRA `(.L_x_54) ;  /* 0x00000000002c3947 */ /* 0x000fea0003800000 */
[----:B--2---:R-:W-:Y:S02]  /*1850*/  UMOV UR4, 0x1 ;  /* 0x0000000100047882 */ /* 0x004fe40000000000 */
[----:B------:R-:W-:-:S04]  /*1860*/  UIADD3 UR10, UPT, UPT, -UR4, 0x100000, URZ ;  /* 0x00100000040a7890 */ /* 0x000fc8000fffe1ff */
[----:B------:R-:W-:Y:S02]  /*1870*/  USHF.L.U32 UR11, UR10, 0xb, URZ ;  /* 0x0000000b0a0b7899 */ /* 0x000fe400080006ff */
[----:B------:R-:W-:Y:S02]  /*1880*/  USHF.L.U32 UR10, UR10, 0x1, URZ ;  /* 0x000000010a0a7899 */ /* 0x000fe400080006ff */
[----:B------:R-:W-:-:S04]  /*1890*/  UIADD3 UR4, UPT, UPT, -UR4, 0x100000, URZ ;  /* 0x0010000004047890 */ /* 0x000fc8000fffe1ff */
[----:B------:R-:W-:Y:S02]  /*18a0*/  USHF.L.U32 UR5, UR4, 0xb, URZ ;  /* 0x0000000b04057899 */ /* 0x000fe400080006ff */
[----:B------:R-:W-:Y:S01]  /*18b0*/  USHF.L.U32 UR4, UR4, 0x1, URZ ;  /* 0x0000000104047899 */ /* 0x000fe200080006ff */
[----:B------:R-:W2:Y:S03]  /*18c0*/  FENCE.VIEW.ASYNC.S ;  /* 0x00000000000073c6 */ /* 0x000ea60000000000 */
[----:B--2---:R3:W5:Y:S08]  /*18d0*/  SYNCS.EXCH.64 URZ, [UR8+0x14008], UR10 ;  /* 0x0140080a08ff75b2 */ /* 0x0047700008000100 */
[----:B------:R3:W2:Y:S02]  /*18e0*/  SYNCS.EXCH.64 URZ, [UR8+0x14028], UR4 ;  /* 0x0140280408ff75b2 */ /* 0x0006a40008000100 */
[----:B---3--:R-:W-:Y:S01]  /*18f0*/  NOP ;  /* 0x0000000000007918 */ /* 0x008fe20000000000 */
.L_x_54:
[----:B--2---:R-:W-:Y:S05]  /*1900*/  BSYNC.RECONVERGENT B5 ;  /* 0x0000000000057941 */ /* 0x004fea0003800200 */
.L_x_53:
[----:B-----5:R-:W-:Y:S06]  /*1910*/  BAR.SYNC.DEFER_BLOCKING 0x0 ;  /* 0x0000000000007b1d */ /* 0x020fec0000010000 */
[----:B------:R-:W-:Y:S04]  /*1920*/  BSSY.RECONVERGENT B5, `(.L_x_55) ;  /* 0x000000d000057945 */ /* 0x000fe80003800200 */
[----:B------:R-:W-:Y:S05]  /*1930*/  @P3 BRA `(.L_x_56) ;  /* 0x00000000002c3947 */ /* 0x000fea0003800000 */
[----:B------:R-:W-:Y:S02]  /*1940*/  UMOV UR4, 0x1 ;  /* 0x0000000100047882 */ /* 0x000fe40000000000 */
[----:B------:R-:W-:-:S04]  /*1950*/  UIADD3 UR10, UPT, UPT, -UR4, 0x100000, URZ ;  /* 0x00100000040a7890 */ /* 0x000fc8000fffe1ff */
[----:B------:R-:W-:Y:S02]  /*1960*/  USHF.L.U32 UR11, UR10, 0xb, URZ ;  /* 0x0000000b0a0b7899 */ /* 0x000fe400080006ff */
[----:B------:R-:W-:Y:S02]  /*1970*/  USHF.L.U32 UR10, UR10, 0x1, URZ ;  /* 0x000000010a0a7899 */ /* 0x000fe400080006ff */
[----:B------:R-:W-:-:S04]  /*1980*/  UIADD3 UR4, UPT, UPT, -UR4, 0x100000, URZ ;  /* 0x0010000004047890 */ /* 0x000fc8000fffe1ff */
[----:B------:R-:W-:Y:S02]  /*1990*/  USHF.L.U32 UR5, UR4, 0xb, URZ ;  /* 0x0000000b04057899 */ /* 0x000fe400080006ff */
[----:B------:R-:W-:Y:S01]  /*19a0*/  USHF.L.U32 UR4, UR4, 0x1, URZ ;  /* 0x0000000104047899 */ /* 0x000fe200080006ff */
[----:B------:R-:W2:Y:S03]  /*19b0*/  FENCE.VIEW.ASYNC.S ;  /* 0x00000000000073c6 */ /* 0x000ea60000000000 */
[----:B--2---:R2:W3:Y:S08]  /*19c0*/  SYNCS.EXCH.64 URZ, [UR8+0x14010], UR10 ;  /* 0x0140100a08ff75b2 */ /* 0x0044f00008000100 */
[----:B------:R2:W5:Y:S01]  /*19d0*/  SYNCS.EXCH.64 URZ, [UR8+0x14030], UR4 ;  /* 0x0140300408ff75b2 */ /* 0x0005620008000100 */
[----:B------:R-:W-:Y:S01]  /*19e0*/  NOP ;  /* 0x0000000000007918 */ /* 0x000fe20000000000 */
.L_x_56:
[----:B--2---:R-:W-:Y:S05]  /*19f0*/  BSYNC.RECONVERGENT B5 ;  /* 0x0000000000057941 */ /* 0x004fea0003800200 */
.L_x_55:
[----:B---3-5:R-:W-:Y:S01]  /*1a00*/  BAR.SYNC.DEFER_BLOCKING 0x0 ;  /* 0x0000000000007b1d */ /* 0x028fe20000010000 */
[----:B------:R-:W-:Y:S01]  /*1a10*/  UIADD3 UR12, UPT, UPT, UR8, 0x14020, URZ ;  /* 0x00014020080c7890 */ /* 0x000fe2000fffe0ff */
[----:B------:R-:W-:Y:S01]  /*1a20*/  ISETP.GE.AND P0, PT, R13, 0x1, PT ;  /* 0x000000010d00780c */ /* 0x000fe20003f06270 */
[----:B------:R-:W-:-:S03]  /*1a30*/  USHF.L.U32 UR19, UR7, 0x6, URZ ;  /* 0x0000000607137899 */ /* 0x000fc600080006ff */
        /* <DEDUP_REMOVED lines=13> */
.L_x_58:
[----:B--2---:R-:W-:Y:S05]  /*1b10*/  BSYNC.RECONVERGENT B5 ;  /* 0x0000000000057941 */ /* 0x004fea0003800200 */
.L_x_57:
[----:B------:R-:W-:Y:S05]  /*1b20*/  @!P0 BRA `(.L_x_59) ;  /* 0x0000000800148947 */ /* 0x000fea0003800000 */
[----:B---3-5:R-:W-:Y:S01]  /*1b30*/  BAR.SYNC.DEFER_BLOCKING 0x0 ;  /* 0x0000000000007b1d */ /* 0x028fe20000010000 */
[----:B------:R-:W-:Y:S01]  /*1b40*/  ELECT P1, URZ, PT ;  /* 0x0000000000ff782f */ /* 0x000fe20003820000 */
[----:B------:R-:W-:Y:S01]  /*1b50*/  @!P3 IMAD.MOV.U32 R2, RZ, RZ, 0x5000 ;  /* 0x00005000ff02b424 */ /* 0x000fe200078e00ff */
[----:B------:R-:W-:Y:S02]  /*1b60*/  UIADD3 UR16, UPT, UPT, UR8, 0x10000, URZ ;  /* 0x0001000008107890 */ /* 0x000fe4000fffe0ff */
[----:B------:R-:W-:Y:S02]  /*1b70*/  ISETP.LT.U32.AND P1, PT, R10, 0x20, P1 ;  /* 0x000000200a00780c */ /* 0x000fe40000f21070 */
[----:B------:R-:W-:Y:S01]  /*1b80*/  ELECT P0, URZ, PT ;  /* 0x0000000000ff782f */ /* 0x000fe20003800000 */
[----:B------:R-:W-:-:S03]  /*1b90*/  UMOV UR11, UR15 ;  /* 0x0000000f000b7c82 */ /* 0x000fc60008000000 */
[----:B------:R-:W-:-:S07]  /*1ba0*/  ISETP.LT.U32.AND P0, PT, R10, 0x20, P0 ;  /* 0x000000200a00780c */ /* 0x000fce0000701070 */
[----:B------:R-:W-:Y:S01]  /*1bb0*/  VOTEU.ANY UP0, P1 ;  /* 0x0000000000ff7886 */ /* 0x000fe20000800100 */
[----:B------:R-:W-:-:S04]  /*1bc0*/  VOTEU.ANY UP2, P1 ;  /* 0x0000000000ff7886 */ /* 0x000fc80000840100 */
[----:B------:R-:W-:Y:S02]  /*1bd0*/  @UP0 UIADD3 UR17, UPT, UPT, UR8, 0x14000, URZ ;  /* 0x0001400008110890 */ /* 0x000fe4000fffe0ff */
[----:B------:R2:W-:Y:S01]  /*1be0*/  @!P3 SYNCS.ARRIVE.TRANS64 RZ, [UR8+0x14000], R2 ;  /* 0x01400002ffffb9a7 */ /* 0x0005e20008000008 */
[----:B------:R-:W-:Y:S01]  /*1bf0*/  @UP0 UMOV UR18, URZ ;  /* 0x000000ff00120c82 */ /* 0x000fe20008000000 */
[----:B------:R-:W-:Y:S01]  /*1c00*/  BAR.SYNC.DEFER_BLOCKING 0x0 ;  /* 0x0000000000007b1d */ /* 0x000fe20000010000 */
[----:B------:R-:W-:-:S05]  /*1c10*/  UISETP.NE.U32.AND UP0, UPT, UR22, URZ, UPT ;  /* 0x000000ff1600728c */ /* 0x000fca000bf05070 */
[----:B------:R-:W-:Y:S01]  /*1c20*/  VOTEU.ANY UP1, P0 ;  /* 0x0000000000ff7886 */ /* 0x000fe20000020100 */
[----:B------:R-:W-:-:S04]  /*1c30*/  VOTEU.ANY UP3, P0 ;  /* 0x0000000000ff7886 */ /* 0x000fc80000060100 */
[----:B------:R-:W-:Y:S01]  /*1c40*/  @UP1 UIADD3 UR9, UPT, UPT, UR8, 0x14000, URZ ;  /* 0x0001400008091890 */ /* 0x000fe2000fffe0ff */
[----:B------:R-:W-:Y:S01]  /*1c50*/  @UP1 UMOV UR10, URZ ;  /* 0x000000ff000a1c82 */ /* 0x000fe20008000000 */
[----:B------:R2:W-:Y:S01]  /*1c60*/  @UP2 UTMALDG.2D [UR16], [UR24] ;  /* 0x00000010180025b4 */ /* 0x0005e20008008000 */
[----:B------:R3:W-:Y:S06]  /*1c70*/  MEMBAR.ALL.CTA ;  /* 0x0000000000007992 */ /* 0x0007ec0000008000 */
[----:B---3--:R-:W3:Y:S02]  /*1c80*/  FENCE.VIEW.ASYNC.S ;  /* 0x00000000000073c6 */ /* 0x008ee40000000000 */
[----:B---3--:R-:W-:Y:S06]  /*1c90*/  BAR.SYNC.DEFER_BLOCKING 0x0 ;  /* 0x0000000000007b1d */ /* 0x008fec0000010000 */
[----:B------:R2:W-:Y:S02]  /*1ca0*/  @UP3 UTMALDG.2D [UR8], [UR26] ;  /* 0x000000081a0035b4 */ /* 0x0005e40008008000 */
[----:B------:R-:W-:Y:S06]  /*1cb0*/  BAR.SYNC.DEFER_BLOCKING 0x0 ;  /* 0x0000000000007b1d */ /* 0x000fec0000010000 */
[----:B------:R-:W3:Y:S02]  /*1cc0*/  SYNCS.PHASECHK.TRANS64.TRYWAIT P0, [UR8+0x14000], RZ ;  /* 0x014000ffff0075a7 */ /* 0x000ee40008001108 */
[----:B--23--:R-:W-:Y:S05]  /*1cd0*/  @!P0 BRA `(.L_x_60) ;  /* 0x0000001000788947 */ /* 0x00cfea0003800000 */
.L_x_78:
[----:B------:R-:W-:Y:S05]  /*1ce0*/  BRA.U UP0, `(.L_x_61) ;  /* 0x00000001004c7547 */ /* 0x000fea000b800000 */
[----:B------:R-:W-:Y:S02]  /*1cf0*/  USHF.R.U32.HI UR4, URZ, 0x4, UR16 ;  /* 0x00000004ff047899 */ /* 0x000fe40008011610 */
[----:B------:R-:W-:Y:S02]  /*1d00*/  USHF.R.U32.HI UR6, URZ, 0x4, UR8 ;  /* 0x00000004ff067899 */ /* 0x000fe40008011608 */
[----:B------:R-:W-:Y:S02]  /*1d10*/  USGXT.U32 UR4, UR4, 0xe ;  /* 0x0000000e0404789a */ /* 0x000fe40008000000 */
[----:B------:R-:W-:Y:S01]  /*1d20*/  USGXT.U32 UR6, UR6, 0xe ;  /* 0x0000000e0606789a */ /* 0x000fe20008000000 */
[----:B------:R-:W-:Y:S01]  /*1d30*/  UMOV UR10, 0xfffffffe ;  /* 0xfffffffe000a7882 */ /* 0x000fe20000000000 */
[----:B------:R-:W-:Y:S01]  /*1d40*/  UMOV UR11, 0x7fffbfdf ;  /* 0x7fffbfdf000b7882 */ /* 0x000fe20000000000 */
[----:B------:R-:W-:Y:S01]  /*1d50*/  UMOV UR5, URZ ;  /* 0x000000ff00057c82 */ /* 0x000fe20008000000 */
[----:B------:R-:W-:Y:S01]  /*1d60*/  UMOV UR7, URZ ;  /* 0x000000ff00077c82 */ /* 0x000fe20008000000 */
[----:B------:R-:W-:-:S02]  /*1d70*/  UIADD3.64 UR16, UPT, UPT, UR4, -UR10, URZ ;  /* 0x8000000a04107297 */ /* 0x000fc4000fffe0ff */
[----:B------:R-:W-:Y:S01]  /*1d80*/  UIADD3.64 UR10, UPT, UPT, UR6, -UR10, URZ ;  /* 0x8000000a060a7297 */ /* 0x000fe2000fffe0ff */
[----:B------:R-:W-:Y:S01]  /*1d90*/  UMOV UR28, 0x0 ;  /* 0x00000000001c7882 */ /* 0x000fe20000000000 */
[----:B------:R-:W-:Y:S01]  /*1da0*/  UMOV UR29, 0x4400010 ;  /* 0x04400010001d7882 */ /* 0x000fe20000000000 */
[----:B------:R-:W-:Y:S01]  /*1db0*/  UMOV UR5, 0x80004020 ;  /* 0x8000402000057882 */ /* 0x000fe20000000000 */
[----:B------:R-:W-:Y:S01]  /*1dc0*/  UMOV UR7, 0x80004020 ;  /* 0x8000402000077882 */ /* 0x000fe20000000000 */
[----:B------:R-:W-:Y:S01]  /*1dd0*/  UMOV UR30, 0x0 ;  /* 0x00000000001e7882 */ /* 0x000fe20000000000 */
[----:B------:R-:W-:Y:S01]  /*1de0*/  UMOV UR31, 0x4400010 ;  /* 0x04400010001f7882 */ /* 0x000fe20000000000 */
[----:B------:R2:W-:Y:S02]  /*1df0*/  UTCHMMA gdesc[UR4], gdesc[UR6], tmem[UR23], tmem[UR28], idesc[UR29], !UPT ;  /* 0x00ff1c06040075ea */ /* 0x0005e4000f800017 */
[----:B------:R2:W-:Y:S01]  /*1e00*/  UTCHMMA gdesc[UR16], gdesc[UR10], tmem[UR23], tmem[UR30], idesc[UR31], UPT ;  /* 0x00ff1e0a100075ea */ /* 0x0005e2000b800017 */
[----:B------:R-:W-:-:S02]  /*1e10*/  NOP ;  /* 0x0000000000007918 */ /* 0x000fc40000000000 */
.L_x_61:
[----:B------:R-:W-:Y:S01]  /*1e20*/  ELECT P0, URZ, PT ;  /* 0x0000000000ff782f */ /* 0x000fe20003800000 */
[----:B--2---:R-:W-:Y:S01]  /*1e30*/  UMOV UR4, UR12 ;  /* 0x0000000c00047c82 */ /* 0x004fe20008000000 */
[----:B------:R-:W-:Y:S02]  /*1e40*/  UMOV UR5, URZ ;  /* 0x000000ff00057c82 */ /* 0x000fe40008000000 */
[----:B------:R-:W-:-:S13]  /*1e50*/  ISETP.LT.U32.AND P0, PT, R10, 0x20, P0 ;  /* 0x000000200a00780c */ /* 0x000fda0000701070 */
[----:B------:R-:W-:Y:S01]  /*1e60*/  VOTEU.ANY UP0, P0 ;  /* 0x0000000000ff7886 */ /* 0x000fe20000000100 */
[----:B------:R-:W-:Y:S01]  /*1e70*/  VOTEU.ANY UP1, P0 ;  /* 0x0000000000ff7886 */ /* 0x000fe20000020100 */
[----:B------:R-:W-:-:S03]  /*1e80*/  ISETP.GE.U32.AND P0, PT, R13, 0x21, PT ;  /* 0x000000210d00780c */ /* 0x000fc60003f06070 */
[----:B------:R-:W-:Y:S02]  /*1e90*/  @UP0 UMOV UR4, UR4 ;  /* 0x0000000400040c82 */ /* 0x000fe40008000000 */
[----:B------:R2:W-:Y:S01]  /*1ea0*/  @UP1 UTCBAR [UR4], URZ ;  /* 0x000000ff040013e9 */ /* 0x0005e200080000ff */
[----:B------:R-:W-:Y:S06]  /*1eb0*/  BAR.SYNC.DEFER_BLOCKING 0x0 ;  /* 0x0000000000007b1d */ /* 0x000fec0000010000 */
[----:B------:R-:W3:Y:S02]  /*1ec0*/  SYNCS.PHASECHK.TRANS64.TRYWAIT P1, [UR8+0x14020], RZ ;  /* 0x014020ffff0075a7 */ /* 0x000ee40008021108 */
[----:B--23--:R-:W-:Y:S05]  /*1ed0*/  @!P1 BRA `(.L_x_62) ;  /* 0x0000001000049947 */ /* 0x00cfea0003800000 */
.L_x_79:
[----:B------:R-:W-:Y:S01]  /*1ee0*/  UMOV UR4, URZ ;  /* 0x000000ff00047c82 */ /* 0x000fe20008000000 */
[----:B------:R-:W-:Y:S05]  /*1ef0*/  @!P0 BRA `(.L_x_59) ;  /* 0x0000000400208947 */ /* 0x000fea0003800000 */
[----:B------:R-:W2:Y:S01]  /*1f00*/  LDCU UR29, c[0x0][0x3a0] ;  /* 0x00007400ff1d77ac */ /* 0x000ea20008000800 */
[----:B------:R-:W-:Y:S01]  /*1f10*/  UMOV UR9, 0x1 ;  /* 0x0000000100097882 */ /* 0x000fe20000000000 */
[----:B------:R-:W-:-:S05]  /*1f20*/  UMOV UR18, 0x20 ;  /* 0x0000002000127882 */ /* 0x000fca0000000000 */
.L_x_66:
[----:B------:R-:W-:Y:S01]  /*1f30*/  BAR.SYNC.DEFER_BLOCKING 0x0 ;  /* 0x0000000000007b1d */ /* 0x000fe20000010000 */
[----:B------:R-:W-:Y:S01]  /*1f40*/  ULEA UR28, UR9, UR8, 0x3 ;  /* 0x00000008091c7291 */ /* 0x000fe2000f8e18ff */
[----:B------:R-:W-:Y:S01]  /*1f50*/  @!P3 IMAD.MOV.U32 R2, RZ, RZ, 0x5000 ;  /* 0x00005000ff02b424 */ /* 0x000fe200078e00ff */
[----:B------:R-:W-:Y:S01]  /*1f60*/  ELECT P1, URZ, PT ;  /* 0x0000000000ff782f */ /* 0x000fe20003820000 */
[----:B------:R-:W-:-:S03]  /*1f70*/  ULEA UR16, UR9, UR8, 0xc ;  /* 0x0000000809107291 */ /* 0x000fc6000f8e60ff */
[----:B------:R-:W-:Y:S02]  /*1f80*/  ISETP.LT.U32.AND P1, PT, R10, 0x20, P1 ;  /* 0x000000200a00780c */ /* 0x000fe40000f21070 */
[----:B------:R-:W-:Y:S01]  /*1f90*/  ELECT P0, URZ, PT ;  /* 0x0000000000ff782f */ /* 0x000fe20003800000 */
[----:B------:R-:W-:-:S03]  /*1fa0*/  UIADD3 UR16, UPT, UPT, UR16, 0x10000, URZ ;  /* 0x0001000010107890 */ /* 0x000fc6000fffe0ff */
[----:B------:R-:W-:Y:S01]  /*1fb0*/  ISETP.LT.U32.AND P0, PT, R10, 0x20, P0 ;  /* 0x000000200a00780c */ /* 0x000fe20000701070 */
[----:B------:R-:W-:Y:S01]  /*1fc0*/  ULEA UR12, UR9, UR8, 0xe ;  /* 0x00000008090c7291 */ /* 0x000fe2000f8e70ff */
[----:B------:R-:W-:Y:S01]  /*1fd0*/  UMOV UR14, UR18 ;  /* 0x00000012000e7c82 */ /* 0x000fe20008000000 */
[----:B------:R-:W-:-:S04]  /*1fe0*/  USHF.L.U32 UR5, UR4, 0x1f, URZ ;  /* 0x0000001f04057899 */ /* 0x000fc800080006ff */
[----:B------:R-:W-:Y:S01]  /*1ff0*/  VOTEU.ANY UP0, P1 ;  /* 0x0000000000ff7886 */ /* 0x000fe20000800100 */
[----:B------:R3:W-:Y:S04]  /*2000*/  @!P3 SYNCS.ARRIVE.TRANS64 RZ, [UR28+0x14000], R2 ;  /* 0x01400002ffffb9a7 */ /* 0x0007e8000800001c */
[----:B------:R-:W-:Y:S01]  /*2010*/  @UP0 UIADD3 UR17, UPT, UPT, UR28, 0x14000, URZ ;  /* 0x000140001c110890 */ /* 0x000fe2000fffe0ff */
[----:B------:R-:W-:Y:S01]  /*2020*/  VOTEU.ANY UP0, P1 ;  /* 0x0000000000ff7886 */ /* 0x000fe20000800100 */
[----:B------:R-:W-:Y:S01]  /*2030*/  BAR.SYNC.DEFER_BLOCKING 0x0 ;  /* 0x0000000000007b1d */ /* 0x000fe20000010000 */
[----:B---3--:R-:W-:-:S05]  /*2040*/  IMAD.U32 R2, RZ, RZ, UR5 ;  /* 0x00000005ff027e24 */ /* 0x008fca000f8e00ff */
[----:B------:R-:W-:-:S05]  /*2050*/  VOTEU.ANY UP1, P0 ;  /* 0x0000000000ff7886 */ /* 0x000fca0000020100 */
[----:B------:R-:W-:Y:S01]  /*2060*/  @UP1 UIADD3 UR13, UPT, UPT, UR28, 0x14000, URZ ;  /* 0x000140001c0d1890 */ /* 0x000fe2000fffe0ff */
[----:B------:R-:W-:Y:S01]  /*2070*/  VOTEU.ANY UP1, P0 ;  /* 0x0000000000ff7886 */ /* 0x000fe20000020100 */
[----:B------:R3:W-:Y:S01]  /*2080*/  @UP0 UTMALDG.2D [UR16], [UR24] ;  /* 0x00000010180005b4 */ /* 0x0007e20008008000 */
[----:B------:R-:W-:Y:S01]  /*2090*/  UISETP.NE.U32.AND UP0, UPT, UR22, URZ, UPT ;  /* 0x000000ff1600728c */ /* 0x000fe2000bf05070 */
[----:B------:R5:W-:Y:S06]  /*20a0*/  MEMBAR.ALL.CTA ;  /* 0x0000000000007992 */ /* 0x000bec0000008000 */
[----:B-----5:R-:W5:Y:S02]  /*20b0*/  FENCE.VIEW.ASYNC.S ;  /* 0x00000000000073c6 */ /* 0x020f640000000000 */
[----:B-----5:R-:W-:Y:S06]  /*20c0*/  BAR.SYNC.DEFER_BLOCKING 0x0 ;  /* 0x0000000000007b1d */ /* 0x020fec0000010000 */
[----:B------:R3:W-:Y:S02]  /*20d0*/  @UP1 UTMALDG.2D [UR12], [UR26] ;  /* 0x0000000c1a0015b4 */ /* 0x0007e40008008000 */
[----:B------:R-:W-:Y:S06]  /*20e0*/  BAR.SYNC.DEFER_BLOCKING 0x0 ;  /* 0x0000000000007b1d */ /* 0x000fec0000010000 */
[----:B------:R-:W5:Y:S02]  /*20f0*/  SYNCS.PHASECHK.TRANS64.TRYWAIT P0, [UR28+0x14000], R2 ;  /* 0x01400002ff0075a7 */ /* 0x000f64000800111c */
[----:B---3-5:R-:W-:Y:S05]  /*2100*/  @!P0 BRA `(.L_x_63) ;  /* 0x0000000c00848947 */ /* 0x028fea0003800000 */
.L_x_80:
[----:B------:R-:W-:Y:S05]  /*2110*/  BRA.U UP0, `(.L_x_64) ;  /* 0x00000001004c7547 */ /* 0x000fea000b800000 */
[----:B------:R-:W-:Y:S02]  /*2120*/  USHF.R.U32.HI UR10, URZ, 0x4, UR16 ;  /* 0x00000004ff0a7899 */ /* 0x000fe40008011610 */
[----:B------:R-:W-:Y:S02]  /*2130*/  USHF.R.U32.HI UR12, URZ, 0x4, UR12 ;  /* 0x00000004ff0c7899 */ /* 0x000fe4000801160c */
[----:B------:R-:W-:Y:S02]  /*2140*/  USGXT.U32 UR10, UR10, 0xe ;  /* 0x0000000e0a0a789a */ /* 0x000fe40008000000 */
[----:B------:R-:W-:Y:S02]  /*2150*/  USGXT.U32 UR12, UR12, 0xe ;  /* 0x0000000e0c0c789a */ /* 0x000fe40008000000 */
[----:B------:R-:W-:Y:S02]  /*2160*/  UIADD3 UR16, UP0, UPT, UR10, 0x2, URZ ;  /* 0x000000020a107890 */ /* 0x000fe4000ff1e0ff */
[----:B------:R-:W-:Y:S01]  /*2170*/  UIADD3 UR30, UP1, UPT, UR12, 0x2, URZ ;  /* 0x000000020c1e7890 */ /* 0x000fe2000ff3e0ff */
[----:B------:R-:W-:Y:S01]  /*2180*/  UMOV UR5, URZ ;  /* 0x000000ff00057c82 */ /* 0x000fe20008000000 */
[----:B------:R-:W-:Y:S01]  /*2190*/  UMOV UR6, URZ ;  /* 0x000000ff00067c82 */ /* 0x000fe20008000000 */
[----:B------:R-:W-:-:S02]  /*21a0*/  UIADD3.X UR17, UPT, UPT, UR5, -0x7fffbfe0, URZ, UP0, !UPT ;  /* 0x8000402005117890 */ /* 0x000fc400087fe4ff */
[----:B------:R-:W-:Y:S01]  /*21b0*/  UIADD3.X UR31, UPT, UPT, UR6, -0x7fffbfe0, URZ, UP1, !UPT ;  /* 0x80004020061f7890 */ /* 0x000fe20008ffe4ff */
[----:B------:R-:W-:Y:S01]  /*21c0*/  UMOV UR32, 0x0 ;  /* 0x0000000000207882 */ /* 0x000fe20000000000 */
[----:B------:R-:W-:Y:S01]  /*21d0*/  UMOV UR33, 0x4400010 ;  /* 0x0440001000217882 */ /* 0x000fe20000000000 */
[----:B------:R-:W-:Y:S01]  /*21e0*/  UMOV UR11, 0x80004020 ;  /* 0x80004020000b7882 */ /* 0x000fe20000000000 */
[----:B------:R-:W-:Y:S01]  /*21f0*/  UMOV UR13, 0x80004020 ;  /* 0x80004020000d7882 */ /* 0x000fe20000000000 */
[----:B------:R-:W-:Y:S01]  /*2200*/  UMOV UR6, 0x0 ;  /* 0x0000000000067882 */ /* 0x000fe20000000000 */
[----:B------:R-:W-:Y:S01]  /*2210*/  UMOV UR7, 0x4400010 ;  /* 0x0440001000077882 */ /* 0x000fe20000000000 */
[----:B------:R3:W-:Y:S02]  /*2220*/  UTCHMMA gdesc[UR10], gdesc[UR12], tmem[UR23], tmem[UR32], idesc[UR33], UPT ;  /* 0x00ff200c0a0075ea */ /* 0x0007e4000b800017 */
[----:B------:R3:W-:Y:S01]  /*2230*/  UTCHMMA gdesc[UR16], gdesc[UR30], tmem[UR23], tmem[UR6], idesc[UR7], UPT ;  /* 0x00ff061e100075ea */ /* 0x0007e2000b800017 */
[----:B------:R-:W-:-:S02]  /*2240*/  NOP ;  /* 0x0000000000007918 */ /* 0x000fc40000000000 */
.L_x_64:
[----:B------:R-:W-:Y:S01]  /*2250*/  ELECT P0, URZ, PT ;  /* 0x0000000000ff782f */ /* 0x000fe20003800000 */
[----:B---3--:R-:W-:-:S03]  /*2260*/  UIADD3 UR6, UPT, UPT, UR28, 0x14020, URZ ;  /* 0x000140201c067890 */ /* 0x008fc6000fffe0ff */
[----:B------:R-:W-:Y:S01]  /*2270*/  ISETP.LT.U32.AND P0, PT, R10, 0x20, P0 ;  /* 0x000000200a00780c */ /* 0x000fe20000701070 */
[----:B------:R-:W-:-:S12]  /*2280*/  UMOV UR7, URZ ;  /* 0x000000ff00077c82 */ /* 0x000fd80008000000 */
[----:B------:R-:W-:Y:S01]  /*2290*/  VOTEU.ANY UP0, P0 ;  /* 0x0000000000ff7886 */ /* 0x000fe20000000100 */
[----:B------:R-:W-:-:S04]  /*22a0*/  VOTEU.ANY UP1, P0 ;  /* 0x0000000000ff7886 */ /* 0x000fc80000020100 */
[----:B------:R-:W-:Y:S02]  /*22b0*/  @UP0 UMOV UR6, UR6 ;  /* 0x0000000600060c82 */ /* 0x000fe40008000000 */
[----:B------:R3:W-:Y:S01]  /*22c0*/  @UP1 UTCBAR [UR6], URZ ;  /* 0x000000ff060013e9 */ /* 0x0007e200080000ff */
[----:B------:R-:W-:Y:S06]  /*22d0*/  BAR.SYNC.DEFER_BLOCKING 0x0 ;  /* 0x0000000000007b1d */ /* 0x000fec0000010000 */
[----:B------:R-:W5:Y:S02]  /*22e0*/  SYNCS.PHASECHK.TRANS64.TRYWAIT P0, [UR28+0x14020], R2 ;  /* 0x01402002ff0075a7 */ /* 0x000f64000800111c */
[----:B---3-5:R-:W-:Y:S05]  /*22f0*/  @!P0 BRA `(.L_x_65) ;  /* 0x0000000c00148947 */ /* 0x028fea0003800000 */
.L_x_81:
[----:B------:R-:W-:Y:S02]  /*2300*/  UIADD3 UR9, UPT, UPT, UR9, 0x1, URZ ;  /* 0x0000000109097890 */ /* 0x000fe4000fffe0ff */
[----:B------:R-:W-:Y:S02]  /*2310*/  UIADD3 UR18, UPT, UPT, UR18, 0x20, URZ ;  /* 0x0000002012127890 */ /* 0x000fe4000fffe0ff */
[----:B------:R-:W-:-:S04]  /*2320*/  UISETP.NE.U32.AND UP0, UPT, UR9, 0x4, UPT ;  /* 0x000000040900788c */ /* 0x000fc8000bf05070 */
[----:B------:R-:W-:Y:S02]  /*2330*/  USEL UR5, URZ, 0x1, UP0 ;  /* 0x00000001ff057887 */ /* 0x000fe40008000000 */
[----:B------:R-:W-:Y:S02]  /*2340*/  USEL UR9, UR9, URZ, UP0 ;  /* 0x000000ff09097287 */ /* 0x000fe40008000000 */
[----:B--2---:R-:W-:Y:S02]  /*2350*/  UISETP.GE.AND UP0, UPT, UR18, UR29, UPT ;  /* 0x0000001d1200728c */ /* 0x004fe4000bf06270 */
[----:B------:R-:W-:-:S07]  /*2360*/  ULOP3.LUT UR4, UR4, UR5, URZ, 0x3c, !UPT ;  /* 0x0000000504047292 */ /* 0x000fce000f8e3cff */
[----:B------:R-:W-:Y:S05]  /*2370*/  BRA.U !UP0, `(.L_x_66) ;  /* 0xfffffff908ec7547 */ /* 0x000fea000b83ffff */
.L_x_59:
[----:B---3-5:R-:W-:Y:S06]  /*2380*/  BAR.SYNC.DEFER_BLOCKING 0x0 ;  /* 0x0000000000007b1d */ /* 0x028fec0000010000 */
[----:B------:R-:W-:Y:S04]  /*2390*/  BSSY.RECONVERGENT B5, `(.L_x_67) ;  /* 0x0000004000057945 */ /* 0x000fe80003800200 */
[----:B------:R-:W-:Y:S05]  /*23a0*/  @P3 BRA `(.L_x_68) ;  /* 0x0000000000083947 */ /* 0x000fea0003800000 */
[----:B------:R-:W2:Y:S02]  /*23b0*/  SYNCS.CCTL.IV [UR8+0x14000] ;  /* 0x01400000ff0079b1 */ /* 0x000ea40008000008 */
[----:B--2---:R-:W2:Y:S02]  /*23c0*/  SYNCS.CCTL.IV [UR8+0x14020] ;  /* 0x01402000ff0079b1 */ /* 0x004ea40008000008 */
.L_x_68:
[----:B------:R-:W-:Y:S05]  /*23d0*/  BSYNC.RECONVERGENT B5 ;  /* 0x0000000000057941 */ /* 0x000fea0003800200 */
.L_x_67:
[----:B--2---:R-:W-:Y:S06]  /*23e0*/  BAR.SYNC.DEFER_BLOCKING 0x0 ;  /* 0x0000000000007b1d */ /* 0x004fec0000010000 */
[----:B------:R-:W-:Y:S04]  /*23f0*/  BSSY.RECONVERGENT B5, `(.L_x_69) ;  /* 0x0000004000057945 */ /* 0x000fe80003800200 */
[----:B------:R-:W-:Y:S05]  /*2400*/  @P3 BRA `(.L_x_70) ;  /* 0x0000000000083947 */ /* 0x000fea0003800000 */
[----:B------:R-:W2:Y:S02]  /*2410*/  SYNCS.CCTL.IV [UR8+0x14008] ;  /* 0x01400800ff0079b1 */ /* 0x000ea40008000008 */
[----:B--2---:R-:W2:Y:S02]  /*2420*/  SYNCS.CCTL.IV [UR8+0x14028] ;  /* 0x01402800ff0079b1 */ /* 0x004ea40008000008 */
.L_x_70:
[----:B------:R-:W-:Y:S05]  /*2430*/  BSYNC.RECONVERGENT B5 ;  /* 0x0000000000057941 */ /* 0x000fea0003800200 */
.L_x_69:
[----:B--2---:R-:W-:Y:S06]  /*2440*/  BAR.SYNC.DEFER_BLOCKING 0x0 ;  /* 0x0000000000007b1d */ /* 0x004fec0000010000 */
[----:B------:R-:W-:Y:S04]  /*2450*/  BSSY.RECONVERGENT B5, `(.L_x_71) ;  /* 0x0000004000057945 */ /* 0x000fe80003800200 */
[----:B------:R-:W-:Y:S05]  /*2460*/  @P3 BRA `(.L_x_72) ;  /* 0x0000000000083947 */ /* 0x000fea0003800000 */
[----:B------:R-:W2:Y:S02]  /*2470*/  SYNCS.CCTL.IV [UR8+0x14010] ;  /* 0x01401000ff0079b1 */ /* 0x000ea40008000008 */
[----:B--2---:R-:W2:Y:S02]  /*2480*/  SYNCS.CCTL.IV [UR8+0x14030] ;  /* 0x01403000ff0079b1 */ /* 0x004ea40008000008 */
.L_x_72:
[----:B------:R-:W-:Y:S05]  /*2490*/  BSYNC.RECONVERGENT B5 ;  /* 0x0000000000057941 */ /* 0x000fea0003800200 */
.L_x_71:
[----:B--2---:R-:W-:Y:S06]  /*24a0*/  BAR.SYNC.DEFER_BLOCKING 0x0 ;  /* 0x0000000000007b1d */ /* 0x004fec0000010000 */
[----:B------:R-:W-:Y:S04]  /*24b0*/  BSSY.RECONVERGENT B5, `(.L_x_73) ;  /* 0x0000004000057945 */ /* 0x000fe80003800200 */
[----:B------:R-:W-:Y:S05]  /*24c0*/  @P3 BRA `(.L_x_74) ;  /* 0x0000000000083947 */ /* 0x000fea0003800000 */
[----:B------:R-:W2:Y:S02]  /*24d0*/  SYNCS.CCTL.IV [UR8+0x14018] ;  /* 0x01401800ff0079b1 */ /* 0x000ea40008000008 */
[----:B--2---:R-:W2:Y:S02]  /*24e0*/  SYNCS.CCTL.IV [UR8+0x14038] ;  /* 0x01403800ff0079b1 */ /* 0x004ea40008000008 */
.L_x_74:
[----:B------:R-:W-:Y:S05]  /*24f0*/  BSYNC.RECONVERGENT B5 ;  /* 0x0000000000057941 */ /* 0x000fea0003800200 */
.L_x_73:
[----:B------:R-:W-:Y:S01]  /*2500*/  ULOP3.LUT UR22, UR22, 0x3, URZ, 0xc0, !UPT ;  /* 0x0000000316167892 */ /* 0x000fe2000f8ec0ff */
[C---:B------:R-:W-:Y:S01]  /*2510*/  IMAD.SHL.U32 R2, R0.reuse, 0x10, RZ ;  /* 0x0000001000027824 */ /* 0x040fe200078e00ff */
[----:B------:R-:W-:Y:S01]  /*2520*/  UMOV UR6, UR19 ;  /* 0x0000001300067c82 */ /* 0x000fe20008000000 */
[C---:B------:R-:W-:Y:S01]  /*2530*/  IMAD.SHL.U32 R132, R0.reuse, 0x40, RZ ;  /* 0x0000004000847824 */ /* 0x040fe200078e00ff */
[----:B------:R-:W-:Y:S01]  /*2540*/  ULEA UR4, UR22, UR23, 0x15 ;  /* 0x0000001716047291 */ /* 0x000fe2000f8ea8ff */
[----:B------:R-:W-:Y:S01]  /*2550*/  IMAD.SHL.U32 R3, R0, 0x80, RZ ;  /* 0x0000008000037824 */ /* 0x000fe200078e00ff */
[----:B------:R-:W-:Y:S01]  /*2560*/  LOP3.LUT R2, R2, 0x70, RZ, 0xc0, !PT ;  /* 0x0000007002027812 */ /* 0x000fe200078ec0ff */
[----:B------:R-:W-:Y:S01]  /*2570*/  IMAD.SHL.U32 R0, R0, 0x400, RZ ;  /* 0x0000040000007824 */ /* 0x000fe200078e00ff */
[----:B------:R-:W-:Y:S01]  /*2580*/  LOP3.LUT R133, R132, 0x1800, RZ, 0xc0, !PT ;  /* 0x0000180084857812 */ /* 0x000fe200078ec0ff */
[----:B------:R-:W-:Y:S01]  /*2590*/  ULEA UR5, UR22, UR15, 0x6 ;  /* 0x0000000f16057291 */ /* 0x000fe2000f8e30ff */
[----:B------:R-:W-:-:S02]  /*25a0*/  LOP3.LUT R2, R2, 0x780, R3, 0xf8, !PT ;  /* 0x0000078002027812 */ /* 0x000fc400078ef803 */
[----:B------:R-:W-:Y:S02]  /*25b0*/  ELECT P0, URZ, PT ;  /* 0x0000000000ff782f */ /* 0x000fe40003800000 */
[----:B------:R-:W-:Y:S01]  /*25c0*/  LOP3.LUT R133, R133, 0x4000, R0, 0xf8, !PT ;  /* 0x0000400085857812 */ /* 0x000fe200078ef800 */
[----:B----4-:R-:W-:Y:S01]  /*25d0*/  LDTM.16dp32bit_t0_t15.x128 R4, tmem[UR4] ;  /* 0x00000004000479ee */ /* 0x010fe20008b80000 */
[----:B------:R-:W3:Y:S01]  /*25e0*/  LDTM.16dp32bit_t16_t31.x128 R4, tmem[UR4+0x80] ;  /* 0x00008004000479ee */ /* 0x000ee20008ba0000 */
[----:B------:R-:W-:Y:S01]  /*25f0*/  NOP ;  /* 0x0000000000007918 */ /* 0x000fe20000000000 */
[----:B------:R-:W-:Y:S01]  /*2600*/  ULEA UR4, UR22, UR8, 0xd ;  /* 0x0000000816047291 */ /* 0x000fe2000f8e68ff */
[----:B------:R-:W-:-:S04]  /*2610*/  LOP3.LUT R0, R133, R2, RZ, 0xfc, !PT ;  /* 0x0000000285007212 */ /* 0x000fc800078efcff */
[C---:B------:R-:W-:Y:S02]  /*2620*/  LOP3.LUT R2, R0.reuse, 0x10, RZ, 0x3c, !PT ;  /* 0x0000001000027812 */ /* 0x040fe400078e3cff */
[----:B------:R-:W-:Y:S02]  /*2630*/  LOP3.LUT R3, R0, 0x20, RZ, 0x3c, !PT ;  /* 0x0000002000037812 */ /* 0x000fe400078e3cff */
[----:B---3--:R-:W-:Y:S02]  /*2640*/  F2FP.F16.F32.PACK_AB R4, R5, R4 ;  /* 0x000000040504723e */ /* 0x008fe400000000ff */
[----:B------:R-:W-:Y:S02]  /*2650*/  F2FP.F16.F32.PACK_AB R68, R69, R68 ;  /* 0x000000444544723e */ /* 0x000fe400000000ff */
[----:B------:R-:W-:Y:S02]  /*2660*/  F2FP.F16.F32.PACK_AB R5, R7, R6 ;  /* 0x000000060705723e */ /* 0x000fe400000000ff */
[----:B------:R-:W-:-:S02]  /*2670*/  F2FP.F16.F32.PACK_AB R12, R13, R12 ;  /* 0x0000000c0d0c723e */ /* 0x000fc400000000ff */
[----:B------:R-:W-:Y:S02]  /*2680*/  F2FP.F16.F32.PACK_AB R69, R71, R70 ;  /* 0x000000464745723e */ /* 0x000fe400000000ff */
[----:B------:R-:W-:Y:S02]  /*2690*/  F2FP.F16.F32.PACK_AB R76, R77, R76 ;  /* 0x0000004c4d4c723e */ /* 0x000fe400000000ff */
[----:B------:R-:W-:Y:S02]  /*26a0*/  F2FP.F16.F32.PACK_AB R6, R9, R8 ;  /* 0x000000080906723e */ /* 0x000fe400000000ff */
[----:B------:R-:W-:Y:S02]  /*26b0*/  F2FP.F16.F32.PACK_AB R7, R11, R10 ;  /* 0x0000000a0b07723e */ /* 0x000fe400000000ff */
[----:B------:R-:W-:Y:S02]  /*26c0*/  F2FP.F16.F32.PACK_AB R13, R15, R14 ;  /* 0x0000000e0f0d723e */ /* 0x000fe400000000ff */
[----:B------:R-:W-:Y:S01]  /*26d0*/  F2FP.F16.F32.PACK_AB R70, R73, R72 ;  /* 0x000000484946723e */ /* 0x000fe200000000ff */
[----:B--2---:R-:W-:Y:S01]  /*26e0*/  STS.128 [R0+UR8], R4 ;  /* 0x0000000400007988 */ /* 0x004fe20008000c08 */
[----:B------:R-:W-:-:S02]  /*26f0*/  F2FP.F16.F32.PACK_AB R71, R75, R74 ;  /* 0x0000004a4b47723e */ /* 0x000fc400000000ff */
[----:B------:R-:W-:Y:S02]  /*2700*/  F2FP.F16.F32.PACK_AB R77, R79, R78 ;  /* 0x0000004e4f4d723e */ /* 0x000fe400000000ff */
[----:B------:R-:W-:Y:S01]  /*2710*/  F2FP.F16.F32.PACK_AB R14, R17, R16 ;  /* 0x00000010110e723e */ /* 0x000fe200000000ff */
[----:B------:R-:W-:Y:S01]  /*2720*/  STS.128 [R0+UR8+0x2000], R68 ;  /* 0x0020004400007988 */ /* 0x000fe20008000c08 */
[----:B------:R-:W-:Y:S02]  /*2730*/  F2FP.F16.F32.PACK_AB R15, R19, R18 ;  /* 0x00000012130f723e */ /* 0x000fe400000000ff */
[----:B------:R-:W-:Y:S02]  /*2740*/  F2FP.F16.F32.PACK_AB R20, R21, R20 ;  /* 0x000000141514723e */ /* 0x000fe400000000ff */
[----:B------:R-:W-:Y:S01]  /*2750*/  F2FP.F16.F32.PACK_AB R78, R81, R80 ;  /* 0x00000050514e723e */ /* 0x000fe200000000ff */
[----:B------:R-:W-:Y:S01]  /*2760*/  STS.128 [R2+UR8], R12 ;  /* 0x0000000c02007988 */ /* 0x000fe20008000c08 */
[----:B------:R-:W-:-:S02]  /*2770*/  F2FP.F16.F32.PACK_AB R79, R83, R82 ;  /* 0x00000052534f723e */ /* 0x000fc400000000ff */
[----:B------:R-:W-:Y:S02]  /*2780*/  F2FP.F16.F32.PACK_AB R84, R85, R84 ;  /* 0x000000545554723e */ /* 0x000fe400000000ff */
[----:B------:R-:W-:Y:S01]  /*2790*/  F2FP.F16.F32.PACK_AB R21, R23, R22 ;  /* 0x000000161715723e */ /* 0x000fe200000000ff */
[----:B------:R2:W-:Y:S01]  /*27a0*/  STS.128 [R2+UR8+0x2000], R76 ;  /* 0x0020004c02007988 */ /* 0x0005e20008000c08 */
[----:B------:R-:W-:Y:S02]  /*27b0*/  F2FP.F16.F32.PACK_AB R28, R29, R28 ;  /* 0x0000001c1d1c723e */ /* 0x000fe400000000ff */
[----:B------:R-:W-:Y:S02]  /*27c0*/  F2FP.F16.F32.PACK_AB R85, R87, R86 ;  /* 0x000000565755723e */ /* 0x000fe400000000ff */
[----:B------:R-:W-:Y:S02]  /*27d0*/  F2FP.F16.F32.PACK_AB R92, R93, R92 ;  /* 0x0000005c5d5c723e */ /* 0x000fe400000000ff */
[----:B------:R-:W-:-:S02]  /*27e0*/  F2FP.F16.F32.PACK_AB R22, R25, R24 ;  /* 0x000000181916723e */ /* 0x000fc400000000ff */
[----:B------:R-:W-:Y:S02]  /*27f0*/  F2FP.F16.F32.PACK_AB R23, R27, R26 ;  /* 0x0000001a1b17723e */ /* 0x000fe400000000ff */
[----:B------:R-:W-:Y:S02]  /*2800*/  F2FP.F16.F32.PACK_AB R29, R31, R30 ;  /* 0x0000001e1f1d723e */ /* 0x000fe400000000ff */
[----:B------:R-:W-:Y:S01]  /*2810*/  F2FP.F16.F32.PACK_AB R36, R37, R36 ;  /* 0x000000242524723e */ /* 0x000fe200000000ff */
[----:B------:R3:W-:Y:S01]  /*2820*/  STS.128 [R3+UR8], R20 ;  /* 0x0000001403007988 */ /* 0x0007e20008000c08 */
[----:B------:R-:W-:Y:S02]  /*2830*/  F2FP.F16.F32.PACK_AB R86, R89, R88 ;  /* 0x000000585956723e */ /* 0x000fe400000000ff */
[----:B------:R-:W-:Y:S02]  /*2840*/  F2FP.F16.F32.PACK_AB R87, R91, R90 ;  /* 0x0000005a5b57723e */ /* 0x000fe400000000ff */
[----:B------:R-:W-:-:S02]  /*2850*/  F2FP.F16.F32.PACK_AB R93, R95, R94 ;  /* 0x0000005e5f5d723e */ /* 0x000fc400000000ff */
[----:B------:R-:W-:Y:S01]  /*2860*/  F2FP.F16.F32.PACK_AB R100, R101, R100 ;  /* 0x000000646564723e */ /* 0x000fe200000000ff */
[----:B------:R3:W-:Y:S01]  /*2870*/  STS.128 [R3+UR8+0x2000], R84 ;  /* 0x0020005403007988 */ /* 0x0007e20008000c08 */
[----:B------:R-:W-:Y:S02]  /*2880*/  F2FP.F16.F32.PACK_AB R30, R33, R32 ;  /* 0x00000020211e723e */ /* 0x000fe400000000ff */
[----:B------:R-:W-:Y:S02]  /*2890*/  F2FP.F16.F32.PACK_AB R31, R35, R34 ;  /* 0x00000022231f723e */ /* 0x000fe400000000ff */
[----:B------:R-:W-:Y:S02]  /*28a0*/  F2FP.F16.F32.PACK_AB R37, R39, R38 ;  /* 0x000000262725723e */ /* 0x000fe400000000ff */
[----:B------:R-:W-:Y:S02]  /*28b0*/  F2FP.F16.F32.PACK_AB R44, R45, R44 ;  /* 0x0000002c2d2c723e */ /* 0x000fe400000000ff */
[----:B------:R-:W-:-:S02]  /*28c0*/  F2FP.F16.F32.PACK_AB R94, R97, R96 ;  /* 0x00000060615e723e */ /* 0x000fc400000000ff */
[----:B------:R-:W-:Y:S02]  /*28d0*/  F2FP.F16.F32.PACK_AB R95, R99, R98 ;  /* 0x00000062635f723e */ /* 0x000fe400000000ff */
[----:B------:R-:W-:Y:S02]  /*28e0*/  F2FP.F16.F32.PACK_AB R101, R103, R102 ;  /* 0x000000666765723e */ /* 0x000fe400000000ff */
[----:B------:R-:W-:Y:S02]  /*28f0*/  F2FP.F16.F32.PACK_AB R108, R109, R108 ;  /* 0x0000006c6d6c723e */ /* 0x000fe400000000ff */
[----:B------:R-:W-:Y:S02]  /*2900*/  LOP3.LUT R8, R0, 0x30, RZ, 0x3c, !PT ;  /* 0x0000003000087812 */ /* 0x000fe400078e3cff */
[----:B------:R-:W-:Y:S02]  /*2910*/  F2FP.F16.F32.PACK_AB R38, R41, R40 ;  /* 0x000000282926723e */ /* 0x000fe400000000ff */
[----:B------:R-:W-:Y:S01]  /*2920*/  F2FP.F16.F32.PACK_AB R39, R43, R42 ;  /* 0x0000002a2b27723e */ /* 0x000fe200000000ff */
[----:B------:R3:W-:Y:S01]  /*2930*/  STS.128 [R8+UR8], R28 ;  /* 0x0000001c08007988 */ /* 0x0007e20008000c08 */
[----:B------:R-:W-:-:S02]  /*2940*/  F2FP.F16.F32.PACK_AB R45, R47, R46 ;  /* 0x0000002e2f2d723e */ /* 0x000fc400000000ff */
[----:B------:R-:W-:Y:S01]  /*2950*/  F2FP.F16.F32.PACK_AB R52, R53, R52 ;  /* 0x000000343534723e */ /* 0x000fe200000000ff */
[----:B------:R3:W-:Y:S01]  /*2960*/  STS.128 [R8+UR8+0x2000], R92 ;  /* 0x0020005c08007988 */ /* 0x0007e20008000c08 */
[----:B------:R-:W-:Y:S02]  /*2970*/  F2FP.F16.F32.PACK_AB R102, R105, R104 ;  /* 0x000000686966723e */ /* 0x000fe400000000ff */
[----:B------:R-:W-:Y:S02]  /*2980*/  F2FP.F16.F32.PACK_AB R103, R107, R106 ;  /* 0x0000006a6b67723e */ /* 0x000fe400000000ff */
[----:B------:R-:W-:Y:S02]  /*2990*/  F2FP.F16.F32.PACK_AB R109, R111, R110 ;  /* 0x0000006e6f6d723e */ /* 0x000fe400000000ff */
[----:B------:R-:W-:Y:S02]  /*29a0*/  F2FP.F16.F32.PACK_AB R116, R117, R116 ;  /* 0x000000747574723e */ /* 0x000fe400000000ff */
[----:B------:R-:W-:-:S02]  /*29b0*/  LOP3.LUT R9, R0, 0x40, RZ, 0x3c, !PT ;  /* 0x0000004000097812 */ /* 0x000fc400078e3cff */
[----:B------:R-:W-:Y:S02]  /*29c0*/  F2FP.F16.F32.PACK_AB R46, R49, R48 ;  /* 0x00000030312e723e */ /* 0x000fe400000000ff */
[----:B------:R-:W-:Y:S01]  /*29d0*/  F2FP.F16.F32.PACK_AB R47, R51, R50 ;  /* 0x00000032332f723e */ /* 0x000fe200000000ff */
[----:B------:R3:W-:Y:S01]  /*29e0*/  STS.128 [R9+UR8], R36 ;  /* 0x0000002409007988 */ /* 0x0007e20008000c08 */
[----:B------:R-:W-:Y:S02]  /*29f0*/  F2FP.F16.F32.PACK_AB R53, R55, R54 ;  /* 0x000000363735723e */ /* 0x000fe400000000ff */
[----:B------:R-:W-:Y:S01]  /*2a00*/  F2FP.F16.F32.PACK_AB R60, R61, R60 ;  /* 0x0000003c3d3c723e */ /* 0x000fe200000000ff */
[----:B------:R3:W-:Y:S01]  /*2a10*/  STS.128 [R9+UR8+0x2000], R100 ;  /* 0x0020006409007988 */ /* 0x0007e20008000c08 */
[----:B------:R-:W-:Y:S02]  /*2a20*/  F2FP.F16.F32.PACK_AB R110, R113, R112 ;  /* 0x00000070716e723e */ /* 0x000fe400000000ff */
[----:B------:R-:W-:-:S02]  /*2a30*/  F2FP.F16.F32.PACK_AB R111, R115, R114 ;  /* 0x00000072736f723e */ /* 0x000fc400000000ff */
        /* <DEDUP_REMOVED lines=11> */
[----:B--2---:R-:W-:Y:S02]  /*2af0*/  LOP3.LUT R2, R0, 0x60, RZ, 0x3c, !PT ;  /* 0x0000006000027812 */ /* 0x004fe400078e3cff */
[----:B------:R-:W-:Y:S02]  /*2b00*/  F2FP.F16.F32.PACK_AB R62, R65, R64 ;  /* 0x00000040413e723e */ /* 0x000fe400000000ff */
[----:B------:R-:W-:Y:S01]  /*2b10*/  F2FP.F16.F32.PACK_AB R63, R67, R66 ;  /* 0x00000042433f723e */ /* 0x000fe200000000ff */
[----:B------:R3:W-:Y:S01]  /*2b20*/  STS.128 [R2+UR8], R52 ;  /* 0x0000003402007988 */ /* 0x0007e20008000c08 */
[----:B------:R-:W-:-:S02]  /*2b30*/  F2FP.F16.F32.PACK_AB R126, R129, R128 ;  /* 0x00000080817e723e */ /* 0x000fc400000000ff */
[----:B------:R-:W-:Y:S01]  /*2b40*/  F2FP.F16.F32.PACK_AB R127, R131, R130 ;  /* 0x00000082837f723e */ /* 0x000fe200000000ff */
[----:B------:R3:W-:Y:S01]  /*2b50*/  STS.128 [R2+UR8+0x2000], R116 ;  /* 0x0020007402007988 */ /* 0x0007e20008000c08 */
[----:B------:R-:W-:-:S05]  /*2b60*/  LOP3.LUT R0, R0, 0x70, RZ, 0x3c, !PT ;  /* 0x0000007000007812 */ /* 0x000fca00078e3cff */
[----:B------:R3:W-:Y:S04]  /*2b70*/  STS.128 [R0+UR8], R60 ;  /* 0x0000003c00007988 */ /* 0x0007e80008000c08 */
[----:B------:R3:W-:Y:S01]  /*2b80*/  STS.128 [R0+UR8+0x2000], R124 ;  /* 0x0020007c00007988 */ /* 0x0007e20008000c08 */
[----:B------:R2:W-:Y:S06]  /*2b90*/  MEMBAR.ALL.CTA ;  /* 0x0000000000007992 */ /* 0x0005ec0000008000 */
[----:B--2---:R-:W2:Y:S02]  /*2ba0*/  FENCE.VIEW.ASYNC.S ;  /* 0x00000000000073c6 */ /* 0x004ea40000000000 */
[----:B--2---:R-:W-:Y:S06]  /*2bb0*/  BAR.SYNC.DEFER_BLOCKING 0x0 ;  /* 0x0000000000007b1d */ /* 0x004fec0000010000 */
[----:B------:R3:W-:Y:S01]  /*2bc0*/  UTMASTG.2D [UR4], [UR20] ;  /* 0x00000004140073b5 */ /* 0x0007e20008008000 */
[----:B------:R0:W-:Y:S01]  /*2bd0*/  UTMACMDFLUSH ;  /* 0x00000000000079b7 */ /* 0x0001e20000000000 */
[----:B------:R-:W-:-:S04]  /*2be0*/  DEPBAR.LE SB0, 0x0 ;  /* 0x000080000000791a */ /* 0x000fc80000000000 */
[----:B------:R-:W-:Y:S08]  /*2bf0*/  BAR.SYNC.DEFER_BLOCKING 0x0 ;  /* 0x0000000000007b1d */ /* 0x000ff00000010000 */
[----:B------:R-:W-:Y:S06]  /*2c00*/  BAR.SYNC.DEFER_BLOCKING 0x0 ;  /* 0x0000000000007b1d */ /* 0x000fec0000010000 */
[----:B---3--:R-:W-:Y:S05]  /*2c10*/  @P2 BRA `(.L_x_75) ;  /* 0x0000000000a02947 */ /* 0x008fea0003800000 */
[----:B------:R-:W2:Y:S01]  /*2c20*/  S2UR UR5, SR_CgaCtaId ;  /* 0x00000000000579c3 */ /* 0x000ea20000008800 */
[----:B------:R-:W-:Y:S01]  /*2c30*/  NOP ;  /* 0x0000000000007918 */ /* 0x000fe20000000000 */
[----:B------:R-:W-:Y:S01]  /*2c40*/  UMOV UR4, 0x50 ;  /* 0x0000005000047882 */ /* 0x000fe20000000000 */
[----:B------:R-:W-:Y:S02]  /*2c50*/  IMAD.U32 R0, RZ, RZ, UR23 ;  /* 0x00000017ff007e24 */ /* 0x000fe4000f8e00ff */
[----:B------:R-:W-:Y:S02]  /*2c60*/  IMAD.MOV.U32 R3, RZ, RZ, 0xff ;  /* 0x000000ffff037424 */ /* 0x000fe400078e00ff */
[----:B------:R-:W-:Y:S01]  /*2c70*/  IMAD.MOV.U32 R7, RZ, RZ, 0x1 ;  /* 0x00000001ff077424 */ /* 0x000fe200078e00ff */
[----:B------:R-:W-:-:S04]  /*2c80*/  LOP3.LUT R0, R0, 0xffff, RZ, 0xc0, !PT ;  /* 0x0000ffff00007812 */ /* 0x000fc800078ec0ff */
[----:B------:R-:W-:-:S05]  /*2c90*/  SHF.R.U32.HI R0, RZ, 0x5, R0 ;  /* 0x00000005ff007819 */ /* 0x000fca0000011600 */
[----:B------:R-:W-:Y:S01]  /*2ca0*/  VIADD R2, R0, 0x10 ;  /* 0x0000001000027836 */ /* 0x000fe20000000000 */
[----:B------:R-:W-:Y:S01]  /*2cb0*/  SHF.L.U32 R0, R3, R0, RZ ;  /* 0x0000000003007219 */ /* 0x000fe200000006ff */
[----:B--2---:R-:W-:-:S03]  /*2cc0*/  ULEA UR6, UR5, UR4, 0x18 ;  /* 0x0000000405067291 */ /* 0x004fc6000f8ec0ff */
[----:B------:R-:W-:-:S04]  /*2cd0*/  SHF.L.U32 R3, R7, R2, RZ ;  /* 0x0000000207037219 */ /* 0x000fc800000006ff */
[----:B------:R-:W-:Y:S02]  /*2ce0*/  LOP3.LUT R0, R3, R0, RZ, 0xfc, !PT ;  /* 0x0000000003007212 */ /* 0x000fe400078efcff */
[----:B------:R-:W2:Y:S02]  /*2cf0*/  LDS R5, [UR6] ;  /* 0x00000006ff057984 */ /* 0x000ea40008000800 */
[C---:B------:R-:W-:Y:S02]  /*2d00*/  LOP3.LUT R2, R0.reuse, 0xffff, RZ, 0xc0, !PT ;  /* 0x0000ffff00027812 */ /* 0x040fe400078ec0ff */
[----:B--2---:R-:W-:-:S04]  /*2d10*/  LOP3.LUT R3, R0, 0xffff, R5, 0x80, !PT ;  /* 0x0000ffff00037812 */ /* 0x004fc800078e8005 */
[----:B------:R-:W-:-:S13]  /*2d20*/  ISETP.NE.AND P0, PT, R3, R2, PT ;  /* 0x000000020300720c */ /* 0x000fda0003f05270 */
[----:B------:R-:W-:Y:S05]  /*2d30*/  @P0 BRA `(.L_x_76) ;  /* 0x0000000000500947 */ /* 0x000fea0003800000 */
[----:B------:R-:W-:Y:S02]  /*2d40*/  SHF.R.U32.HI R5, RZ, 0x10, R5 ;  /* 0x00000010ff057819 */ /* 0x000fe40000011605 */
[----:B------:R-:W-:-:S04]  /*2d50*/  SHF.R.U32.HI R2, RZ, 0x10, R0 ;  /* 0x00000010ff027819 */ /* 0x000fc80000011600 */
[----:B------:R-:W-:-:S04]  /*2d60*/  LOP3.LUT R5, R5, R2, RZ, 0xc0, !PT ;  /* 0x0000000205057212 */ /* 0x000fc800078ec0ff */
[----:B------:R-:W-:-:S13]  /*2d70*/  ISETP.NE.AND P0, PT, R5, R2, PT ;  /* 0x000000020500720c */ /* 0x000fda0003f05270 */
[----:B------:R-:W-:Y:S05]  /*2d80*/  @P0 BRA `(.L_x_77) ;  /* 0x0000000000300947 */ /* 0x000fea0003800000 */
[----:B------:R-:W-:Y:S01]  /*2d90*/  R2UR UR4, R0 ;  /* 0x00000000000472ca */ /* 0x000fe200000e0000 */
[----:B------:R-:W-:Y:S01]  /*2da0*/  VOTEU.ANY UR5, UPT, PT ;  /* 0x0000000000057886 */ /* 0x000fe200038e0100 */
[----:B------:R-:W2:Y:S01]  /*2db0*/  S2R R0, SR_LANEID ;  /* 0x0000000000007919 */ /* 0x000ea20000000000 */
[----:B------:R-:W-:-:S10]  /*2dc0*/  UFLO.U32 UR5, UR5 ;  /* 0x00000005000572bd */ /* 0x000fd400080e0000 */
[----:B------:R-:W-:-:S06]  /*2dd0*/  ULOP3.LUT UR4, URZ, UR4, URZ, 0x33, !UPT ;  /* 0x00000004ff047292 */ /* 0x000fcc000f8e33ff */
[----:B------:R-:W-:-:S04]  /*2de0*/  IMAD.U32 R2, RZ, RZ, UR4 ;  /* 0x00000004ff027e24 */ /* 0x000fc8000f8e00ff */
[----:B------:R-:W3:Y:S02]  /*2df0*/  REDUX UR7, R2 ;  /* 0x00000000020773c4 */ /* 0x000ee40000000000 */
[----:B------:R4:W-:Y:S01]  /*2e00*/  UTCATOMSWS.AND URZ, UR4 ;  /* 0x0000000400ff79e3 */ /* 0x0009e20008000000 */
[----:B--2---:R-:W-:Y:S01]  /*2e10*/  ISETP.EQ.U32.AND P0, PT, R0, UR5, PT ;  /* 0x0000000500007c0c */ /* 0x004fe2000bf02070 */
[----:B---3--:R-:W-:-:S12]  /*2e20*/  IMAD.U32 R0, RZ, RZ, UR7 ;  /* 0x00000007ff007e24 */ /* 0x008fd8000f8e00ff */
[----:B------:R4:W-:Y:S01]  /*2e30*/  @P0 ATOMS.AND RZ, [UR6], R0 ;  /* 0x00000000ffff098c */ /* 0x0009e2000a800006 */
[----:B------:R-:W-:Y:S05]  /*2e40*/  BRA `(.L_x_75) ;  /* 0x0000000000147947 */ /* 0x000fea0003800000 */
.L_x_77:
[----:B------:R-:W-:-:S07]  /*2e50*/  MOV R2, 0x2e70 ;  /* 0x00002e7000027802 */ /* 0x000fce0000000f00 */
[----:B-1----:R-:W-:Y:S05]  /*2e60*/  CALL.REL.NOINC `($__internal_0_$__cuda_sm10x_tcgen05_guardrail_trap_col_being_dealloced_not_returned_by_alloc) ;  /* 0x0000000000447944 */ /* 0x002fea0003c00000 */
[----:B------:R-:W-:Y:S05]  /*2e70*/  BRA `(.L_x_75) ;  /* 0x0000000000087947 */ /* 0x000fea0003800000 */
.L_x_76:
[----:B------:R-:W-:-:S07]  /*2e80*/  MOV R2, 0x2ea0 ;  /* 0x00002ea000027802 */ /* 0x000fce0000000f00 */
[----:B-1----:R-:W-:Y:S05]  /*2e90*/  CALL.REL.NOINC `($__internal_2_$__cuda_sm10x_tcgen05_guardrail_trap_unallocated_columns_being_dealloced) ;  /* 0x0000000000507944 */ /* 0x002fea0003c00000 */
.L_x_75:
[----:B------:R-:W-:Y:S01]  /*2ea0*/  NOP ;  /* 0x0000000000007918 */ /* 0x000fe20000000000 */
[----:B----4-:R-:W-:Y:S05]  /*2eb0*/  EXIT ;  /* 0x000000000000794d */ /* 0x010fea0003800000 */
.L_x_60:
[----:B------:R-:W2:Y:S02]  /*2ec0*/  SYNCS.PHASECHK.TRANS64.TRYWAIT P0, [UR8+0x14000], RZ ;  /* 0x014000ffff0075a7 */ /* 0x000ea40008001108 */
[----:B--2---:R-:W-:Y:S05]  /*2ed0*/  @!P0 BRA `(.L_x_60) ;  /* 0xfffffffc00f88947 */ /* 0x004fea000383ffff */
[----:B------:R-:W-:Y:S05]  /*2ee0*/  BRA `(.L_x_78) ;  /* 0xffffffec007c7947 */ /* 0x000fea000383ffff */
.L_x_62:
[----:B------:R-:W2:Y:S02]  /*2ef0*/  SYNCS.PHASECHK.TRANS64.TRYWAIT P1, [UR8+0x14020], RZ ;  /* 0x014020ffff0075a7 */ /* 0x000ea40008021108 */
[----:B--2---:R-:W-:Y:S05]  /*2f00*/  @!P1 BRA `(.L_x_62) ;  /* 0xfffffffc00f89947 */ /* 0x004fea000383ffff */
[----:B------:R-:W-:Y:S05]  /*2f10*/  BRA `(.L_x_79) ;  /* 0xffffffec00f07947 */ /* 0x000fea000383ffff */
.L_x_63:
[----:B------:R-:W3:Y:S02]  /*2f20*/  SYNCS.PHASECHK.TRANS64.TRYWAIT P0, [UR28+0x14000], R2 ;  /* 0x01400002ff0075a7 */ /* 0x000ee4000800111c */
[----:B---3--:R-:W-:Y:S05]  /*2f30*/  @!P0 BRA `(.L_x_63) ;  /* 0xfffffffc00f88947 */ /* 0x008fea000383ffff */
[----:B------:R-:W-:Y:S05]  /*2f40*/  BRA `(.L_x_80) ;  /* 0xfffffff000707947 */ /* 0x000fea000383ffff */
.L_x_65:
[----:B------:R-:W3:Y:S02]  /*2f50*/  SYNCS.PHASECHK.TRANS64.TRYWAIT P0, [UR28+0x14020], R2 ;  /* 0x01402002ff0075a7 */ /* 0x000ee4000800111c */
[----:B---3--:R-:W-:Y:S05]  /*2f60*/  @!P0 BRA `(.L_x_65) ;  /* 0xfffffffc00f88947 */ /* 0x008fea000383ffff */
[----:B------:R-:W-:Y:S05]  /*2f70*/  BRA `(.L_x_81) ;  /* 0xfffffff000e07947 */ /* 0x000fea000383ffff */
        .weak           $__internal_0_$__cuda_sm10x_tcgen05_guardrail_trap_col_being_dealloced_not_returned_by_alloc
        .type           $__internal_0_$__cuda_sm10x_tcgen05_guardrail_trap_col_being_dealloced_not_returned_by_alloc,@function
        .size           $__internal_0_$__cuda_sm10x_tcgen05_guardrail_trap_col_being_dealloced_not_returned_by_alloc,($__internal_1_$__cuda_sm10x_tcgen05_guardrail_trap_phase_invalid_during_alloc - $__internal_0_$__cuda_sm10x_tcgen05_guardrail_trap_col_being_dealloced_not_returned_by_alloc)
$__internal_0_$__cuda_sm10x_tcgen05_guardrail_trap_col_being_dealloced_not_returned_by_alloc:
[----:B------:R-:W-:Y:S05]  /*2f80*/  BPT.TRAP 0x1 ;  /* 0x000000040000795c */ /* 0x000fea0000300000 */
[----:B------:R-:W-:-:S04]  /*2f90*/  IMAD.MOV.U32 R3, RZ, RZ, 0x0 ;  /* 0x00000000ff037424 */ /* 0x000fc800078e00ff */
[----:B------:R-:W-:Y:S05]  /*2fa0*/  RET.REL.NODEC R2 `(gluon_tcgen05) ;  /* 0xffffffd002147950 */ /* 0x000fea0003c3ffff */
        .weak           $__internal_1_$__cuda_sm10x_tcgen05_guardrail_trap_phase_invalid_during_alloc
        .type           $__internal_1_$__cuda_sm10x_tcgen05_guardrail_trap_phase_invalid_during_alloc,@function
        .size           $__internal_1_$__cuda_sm10x_tcgen05_guardrail_trap_phase_invalid_during_alloc,($__internal_2_$__cuda_sm10x_tcgen05_guardrail_trap_unallocated_columns_being_dealloced - $__internal_1_$__cuda_sm10x_tcgen05_guardrail_trap_phase_invalid_during_alloc)
$__internal_1_$__cuda_sm10x_tcgen05_guardrail_trap_phase_invalid_during_alloc:
[----:B------:R-:W-:Y:S05]  /*2fb0*/  BPT.TRAP 0x1 ;  /* 0x000000040000795c */ /* 0x000fea0000300000 */
[----:B------:R-:W-:-:S04]  /*2fc0*/  IMAD.MOV.U32 R3, RZ, RZ, 0x0 ;  /* 0x00000000ff037424 */ /* 0x000fc800078e00ff */
[----:B------:R-:W-:Y:S05]  /*2fd0*/  RET.REL.NODEC R2 `(gluon_tcgen05) ;  /* 0xffffffd002087950 */ /* 0x000fea0003c3ffff */
        .weak           $__internal_2_$__cuda_sm10x_tcgen05_guardrail_trap_unallocated_columns_being_dealloced
        .type           $__internal_2_$__cuda_sm10x_tcgen05_guardrail_trap_unallocated_columns_being_dealloced,@function
        .size           $__internal_2_$__cuda_sm10x_tcgen05_guardrail_trap_unallocated_columns_being_dealloced,(.L_x_85 - $__internal_2_$__cuda_sm10x_tcgen05_guardrail_trap_unallocated_columns_being_dealloced)
$__internal_2_$__cuda_sm10x_tcgen05_guardrail_trap_unallocated_columns_being_dealloced:
[----:B------:R-:W-:Y:S05]  /*2fe0*/  BPT.TRAP 0x1 ;  /* 0x000000040000795c */ /* 0x000fea0000300000 */
[----:B------:R-:W-:-:S04]  /*2ff0*/  IMAD.MOV.U32 R3, RZ, RZ, 0x0 ;  /* 0x00000000ff037424 */ /* 0x000fc800078e00ff */
[----:B------:R-:W-:Y:S05]  /*3000*/  RET.REL.NODEC R2 `(gluon_tcgen05) ;  /* 0xffffffcc02fc7950 */ /* 0x000fea0003c3ffff */
.L_x_82:
[----:B------:R-:W-:-:S00]  /*3010*/  BRA `(.L_x_82) ;  /* 0xfffffffc00fc7947 */ /* 0x000fc0000383ffff */
[----:B------:R-:W-:-:S00]  /*3020*/  NOP ;  /* 0x0000000000007918 */ /* 0x000fc00000000000 */
        /* <DEDUP_REMOVED lines=13> */
.L_x_85:


//--------------------- .nv.shared.gluon_tcgen05  --------------------------
	.section	.nv.shared.gluon_tcgen05,"aw",@nobits
	.sectionflags	@""
	.align	16
	.zero		1024


//--------------------- .nv.shared.reserved.0     --------------------------
	.section	.nv.shared.reserved.0,"aw",@nobits
	.align	8
	.weak		__nv_reservedSMEM_offset_0_alias
	.size		__nv_reservedSMEM_offset_0_alias, 0, 64
	.other		__nv_reservedSMEM_offset_0_alias,@"STO_CUDA_RESERVED_SHARED STV_DEFAULT"
__nv_reservedSMEM_offset_0_alias:
	.zero		0
.nv.shared.reserved.0:
	.zero		64
	.weak		__nv_reservedSMEM_allocation_phase
	.type		__nv_reservedSMEM_allocation_phase,@object
	.size		__nv_reservedSMEM_allocation_phase,(.L_0 - __nv_reservedSMEM_allocation_phase)
__nv_reservedSMEM_allocation_phase:
	.zero		1
.L_0:
	.zero		7
	.weak		__nv_reservedSMEM_devtool_atexit_pc
	.type		__nv_reservedSMEM_devtool_atexit_pc,@object
	.size		__nv_reservedSMEM_devtool_atexit_pc,(__nv_reservedSMEM_allocation_mask - __nv_reservedSMEM_devtool_atexit_pc)
__nv_reservedSMEM_devtool_atexit_pc:
	.zero		8
	.weak		__nv_reservedSMEM_allocation_mask
	.type		__nv_reservedSMEM_allocation_mask,@object
	.size		__nv_reservedSMEM_allocation_mask,(.L_2 - __nv_reservedSMEM_allocation_mask)
__nv_reservedSMEM_allocation_mask:
	.zero		4
.L_2:


//--------------------- .nv.constant0.gluon_tcgen05 --------------------------
	.section	.nv.constant0.gluon_tcgen05,"a",@progbits
	.sectionflags	@""
	.align	4
.nv.constant0.gluon_tcgen05:
	.zero		976


//--------------------- SYMBOLS --------------------------

	.type		.nv.reservedSmem.offset0,@object
	.size		.nv.reservedSmem.offset0,0x4
	.type		.nv.reservedSmem.cap,@object
	.size		.nv.reservedSmem.cap,0x4
